// auto-generated by cutlass_sweep.gemm — config: {"arch": "sm_90", "cluster_m": 2, "cluster_n": 1, "dtype": "fp16", "dtype_b": "fp16", "layout": "nt", "stages": 0, "tile_k": 128, "tile_m": 256, "tile_n": 64}
#include "cutlass/cutlass.h"
#include "cutlass/gemm/collective/collective_builder.hpp"
#include "cutlass/gemm/device/gemm_universal_adapter.h"
#include "cutlass/gemm/kernel/gemm_universal.hpp"
#include "cutlass/epilogue/collective/collective_builder.hpp"

using ElemA = cutlass::half_t;
using ElemB = cutlass::half_t;
using ElemCD = cutlass::half_t;
using Acc  = float;
using TileShape    = cute::Shape<cute::_256, cute::_64, cute::_128>;
using ClusterShape = cute::Shape<cute::_2, cute::_1, cute::_1>;

using CollectiveEpilogue = typename cutlass::epilogue::collective::CollectiveBuilder<
    cutlass::arch::Sm90, cutlass::arch::OpClassTensorOp,
    TileShape, ClusterShape,
    cutlass::epilogue::collective::EpilogueTileAuto,
    Acc, Acc,
    ElemCD, cutlass::layout::RowMajor, 128 / cutlass::sizeof_bits<ElemCD>::value,
    ElemCD, cutlass::layout::RowMajor, 128 / cutlass::sizeof_bits<ElemCD>::value,
    cutlass::epilogue::collective::EpilogueScheduleAuto
  >::CollectiveOp;

using CollectiveMainloop = typename cutlass::gemm::collective::CollectiveBuilder<
    cutlass::arch::Sm90, cutlass::arch::OpClassTensorOp,
    ElemA, cutlass::layout::RowMajor, 128 / cutlass::sizeof_bits<ElemA>::value,
    ElemB, cutlass::layout::ColumnMajor, 128 / cutlass::sizeof_bits<ElemB>::value,
    Acc,
    TileShape, ClusterShape,
    cutlass::gemm::collective::StageCountAutoCarveout<static_cast<int>(sizeof(typename CollectiveEpilogue::SharedStorage))>,
    cutlass::gemm::collective::KernelScheduleAuto
  >::CollectiveOp;

using GemmKernel = cutlass::gemm::kernel::GemmUniversal<
    cute::Shape<int,int,int,int>,
    CollectiveMainloop,
    CollectiveEpilogue
>;
using Gemm = cutlass::gemm::device::GemmUniversalAdapter<GemmKernel>;

// Force the device kernel symbol into the cubin without needing a host main.
auto* _anchor = &cutlass::device_kernel<GemmKernel>;


// ===== COMPILED SASS (sm_90a) =====

	.target	sm_90a

	.elftype	@"ET_EXEC"


//--------------------- .note.nv.tkinfo           --------------------------
	.section	.note.nv.tkinfo,"",@"SHT_NOTE"
	.sectionflags	@"SHF_NOTE_NV_TKINFO"
	.tkinfo
        /*0018*/ 	.word	0x00000002
        /*0030*/ 	.string	""
        /*0030*/ 	.string	"ptxas"
        /*0030*/ 	.string	"Cuda compilation tools, release 13.0, V13.0.88"
        /*0030*/ 	.string	"Build cuda_13.0.r13.0/compiler.36424714_0"
        /*0030*/ 	.string	"-arch sm_90a -m 64 "



//--------------------- .note.nv.cuinfo           --------------------------
	.section	.note.nv.cuinfo,"",@"SHT_NOTE"
	.sectionflags	@"SHF_NOTE_NV_CUINFO"
        /*0018*/ 	.short	0x0002
        /*001a*/ 	.short	0x005a
        /*001c*/ 	.short	0x0082
	.zero		2


//--------------------- .nv.info                  --------------------------
	.section	.nv.info,"",@"SHT_CUDA_INFO"
	.align	4


	//----- nvinfo : EIATTR_REGCOUNT
	.align		4
        /*0000*/ 	.byte	0x04, 0x2f
        /*0002*/ 	.short	(.L_15 - .L_14)
	.align		4
.L_14:
        /*0004*/ 	.word	index@(_ZN7cutlass13device_kernelINS_4gemm6kernel13GemmUniversalIN4cute5tupleIJiiiiEEENS1_10collective13CollectiveMmaINS1_34MainloopSm90TmaGmmaWarpSpecializedILi2ENS5_IJNS4_1CILi2EEENSA_ILi1EEESC_EEENS1_35KernelTmaWarpSpecializedCooperativeEEENS5_IJNSA_ILi256EEENSA_ILi64EEENSA_ILi128EEEEEENS_6half_tENS5_IJlSC_lEEESK_SL_NS4_8TiledMMAINS4_8MMA_AtomIJNS4_4SM904GMMA25MMA_64x64x16_F32F16F16_SSILNSP_5MajorE0ELSR_0ELNSP_7ScaleInE1ELSS_1EEEEEENS4_6LayoutISD_NS5_IJSC_NSA_ILi0EEESW_EEEEENS5_IJNS4_10UnderscoreESZ_SZ_EEEEENS4_13SM90_TMA_LOADENS4_14ComposedLayoutINS4_7SwizzleILi3ELi4ELi3EEENS4_18smem_ptr_flag_bitsILi16EEENSV_INS5_IJNSA_ILi8EEESH_EEENS5_IJSH_SC_EEEEEEEvNS4_8identityENS4_23SM90_TMA_LOAD_MULTICASTES1C_vS1D_EENS_8epilogue10collective6detail29Sm90TmaWarpSpecializedAdapterINS1H_15DefaultEpilogueISK_SL_SL_NS1G_6thread17LinearCombinationISK_Li1EffLNS1L_9ScaleType4KindE0ELNS_15FloatRoundStyleE2ESK_EENS1_15EpilogueDefaultEEEEEvvEEEEvNT_6ParamsE)
        /*0008*/ 	.word	0x000000a8


	//----- nvinfo : EIATTR_FRAME_SIZE
	.align		4
.L_15:
        /*000c*/ 	.byte	0x04, 0x11
        /*000e*/ 	.short	(.L_17 - .L_16)
	.align		4
.L_16:
        /*0010*/ 	.word	index@(_ZN7cutlass13device_kernelINS_4gemm6kernel13GemmUniversalIN4cute5tupleIJiiiiEEENS1_10collective13CollectiveMmaINS1_34MainloopSm90TmaGmmaWarpSpecializedILi2ENS5_IJNS4_1CILi2EEENSA_ILi1EEESC_EEENS1_35KernelTmaWarpSpecializedCooperativeEEENS5_IJNSA_ILi256EEENSA_ILi64EEENSA_ILi128EEEEEENS_6half_tENS5_IJlSC_lEEESK_SL_NS4_8TiledMMAINS4_8MMA_AtomIJNS4_4SM904GMMA25MMA_64x64x16_F32F16F16_SSILNSP_5MajorE0ELSR_0ELNSP_7ScaleInE1ELSS_1EEEEEENS4_6LayoutISD_NS5_IJSC_NSA_ILi0EEESW_EEEEENS5_IJNS4_10UnderscoreESZ_SZ_EEEEENS4_13SM90_TMA_LOADENS4_14ComposedLayoutINS4_7SwizzleILi3ELi4ELi3EEENS4_18smem_ptr_flag_bitsILi16EEENSV_INS5_IJNSA_ILi8EEESH_EEENS5_IJSH_SC_EEEEEEEvNS4_8identityENS4_23SM90_TMA_LOAD_MULTICASTES1C_vS1D_EENS_8epilogue10collective6detail29Sm90TmaWarpSpecializedAdapterINS1H_15DefaultEpilogueISK_SL_SL_NS1G_6thread17LinearCombinationISK_Li1EffLNS1L_9ScaleType4KindE0ELNS_15FloatRoundStyleE2ESK_EENS1_15EpilogueDefaultEEEEEvvEEEEvNT_6ParamsE)
        /*0014*/ 	.word	0x00000000


	//----- nvinfo : EIATTR_MIN_STACK_SIZE
	.align		4
.L_17:
        /*0018*/ 	.byte	0x04, 0x12
        /*001a*/ 	.short	(.L_19 - .L_18)
	.align		4
.L_18:
        /*001c*/ 	.word	index@(_ZN7cutlass13device_kernelINS_4gemm6kernel13GemmUniversalIN4cute5tupleIJiiiiEEENS1_10collective13CollectiveMmaINS1_34MainloopSm90TmaGmmaWarpSpecializedILi2ENS5_IJNS4_1CILi2EEENSA_ILi1EEESC_EEENS1_35KernelTmaWarpSpecializedCooperativeEEENS5_IJNSA_ILi256EEENSA_ILi64EEENSA_ILi128EEEEEENS_6half_tENS5_IJlSC_lEEESK_SL_NS4_8TiledMMAINS4_8MMA_AtomIJNS4_4SM904GMMA25MMA_64x64x16_F32F16F16_SSILNSP_5MajorE0ELSR_0ELNSP_7ScaleInE1ELSS_1EEEEEENS4_6LayoutISD_NS5_IJSC_NSA_ILi0EEESW_EEEEENS5_IJNS4_10UnderscoreESZ_SZ_EEEEENS4_13SM90_TMA_LOADENS4_14ComposedLayoutINS4_7SwizzleILi3ELi4ELi3EEENS4_18smem_ptr_flag_bitsILi16EEENSV_INS5_IJNSA_ILi8EEESH_EEENS5_IJSH_SC_EEEEEEEvNS4_8identityENS4_23SM90_TMA_LOAD_MULTICASTES1C_vS1D_EENS_8epilogue10collective6detail29Sm90TmaWarpSpecializedAdapterINS1H_15DefaultEpilogueISK_SL_SL_NS1G_6thread17LinearCombinationISK_Li1EffLNS1L_9ScaleType4KindE0ELNS_15FloatRoundStyleE2ESK_EENS1_15EpilogueDefaultEEEEEvvEEEEvNT_6ParamsE)
        /*0020*/ 	.word	0x00000000
.L_19:


//--------------------- .nv.compat                --------------------------
	.section	.nv.compat,"",@"SHT_CUDA_COMPAT_INFO"
	.align	4
        /*0000*/ 	.byte	0x02, 0x09, 0x01, 0x00, 0x02, 0x02, 0x04, 0x00, 0x02, 0x05, 0x05, 0x00, 0x03, 0x07, 0x01, 0x01
        /*0010*/ 	.byte	0x02, 0x03, 0x01, 0x00, 0x02, 0x06, 0x01, 0x00, 0x04, 0x0b, 0x08, 0x00, 0x00, 0x00, 0x00, 0x00
        /*0020*/ 	.byte	0x00, 0x00, 0x00, 0x00


//--------------------- .nv.info._ZN7cutlass13device_kernelINS_4gemm6kernel13GemmUniversalIN4cute5tupleIJiiiiEEENS1_10collective13CollectiveMmaINS1_34MainloopSm90TmaGmmaWarpSpecializedILi2ENS5_IJNS4_1CILi2EEENSA_ILi1EEESC_EEENS1_35KernelTmaWarpSpecializedCooperativeEEENS5_IJNSA_ILi256EEENSA_ILi64EEENSA_ILi128EEEEEENS_6half_tENS5_IJlSC_lEEESK_SL_NS4_8TiledMMAINS4_8MMA_AtomIJNS4_4SM904GMMA25MMA_64x64x16_F32F16F16_SSILNSP_5MajorE0ELSR_0ELNSP_7ScaleInE1ELSS_1EEEEEENS4_6LayoutISD_NS5_IJSC_NSA_ILi0EEESW_EEEEENS5_IJNS4_10UnderscoreESZ_SZ_EEEEENS4_13SM90_TMA_LOADENS4_14ComposedLayoutINS4_7SwizzleILi3ELi4ELi3EEENS4_18smem_ptr_flag_bitsILi16EEENSV_INS5_IJNSA_ILi8EEESH_EEENS5_IJSH_SC_EEEEEEEvNS4_8identityENS4_23SM90_TMA_LOAD_MULTICASTES1C_vS1D_EENS_8epilogue10collective6detail29Sm90TmaWarpSpecializedAdapterINS1H_15DefaultEpilogueISK_SL_SL_NS1G_6thread17LinearCombinationISK_Li1EffLNS1L_9ScaleType4KindE0ELNS_15FloatRoundStyleE2ESK_EENS1_15EpilogueDefaultEEEEEvvEEEEvNT_6ParamsE --------------------------
	.section	.nv.info._ZN7cutlass13device_kernelINS_4gemm6kernel13GemmUniversalIN4cute5tupleIJiiiiEEENS1_10collective13CollectiveMmaINS1_34MainloopSm90TmaGmmaWarpSpecializedILi2ENS5_IJNS4_1CILi2EEENSA_ILi1EEESC_EEENS1_35KernelTmaWarpSpecializedCooperativeEEENS5_IJNSA_ILi256EEENSA_ILi64EEENSA_ILi128EEEEEENS_6half_tENS5_IJlSC_lEEESK_SL_NS4_8TiledMMAINS4_8MMA_AtomIJNS4_4SM904GMMA25MMA_64x64x16_F32F16F16_SSILNSP_5MajorE0ELSR_0ELNSP_7ScaleInE1ELSS_1EEEEEENS4_6LayoutISD_NS5_IJSC_NSA_ILi0EEESW_EEEEENS5_IJNS4_10UnderscoreESZ_SZ_EEEEENS4_13SM90_TMA_LOADENS4_14ComposedLayoutINS4_7SwizzleILi3ELi4ELi3EEENS4_18smem_ptr_flag_bitsILi16EEENSV_INS5_IJNSA_ILi8EEESH_EEENS5_IJSH_SC_EEEEEEEvNS4_8identityENS4_23SM90_TMA_LOAD_MULTICASTES1C_vS1D_EENS_8epilogue10collective6detail29Sm90TmaWarpSpecializedAdapterINS1H_15DefaultEpilogueISK_SL_SL_NS1G_6thread17LinearCombinationISK_Li1EffLNS1L_9ScaleType4KindE0ELNS_15FloatRoundStyleE2ESK_EENS1_15EpilogueDefaultEEEEEvvEEEEvNT_6ParamsE,"",@"SHT_CUDA_INFO"
	.sectionflags	@""
	.align	4


	//----- nvinfo : EIATTR_CUDA_API_VERSION
	.align		4
        /*0000*/ 	.byte	0x04, 0x37
        /*0002*/ 	.short	(.L_21 - .L_20)
.L_20:
        /*0004*/ 	.word	0x00000082


	//----- nvinfo : EIATTR_KPARAM_INFO
	.align		4
.L_21:
        /*0008*/ 	.byte	0x04, 0x17
        /*000a*/ 	.short	(.L_23 - .L_22)
.L_22:
        /*000c*/ 	.word	0x00000000
        /*0010*/ 	.short	0x0000
        /*0012*/ 	.short	0x0070
        /*0014*/ 	.byte	0x00, 0xf0, 0x01, 0x10


	//----- nvinfo : EIATTR_SPARSE_MMA_MASK
	.align		4
.L_23:
        /*0018*/ 	.byte	0x03, 0x50
        /*001a*/ 	.short	0x0000


	//----- nvinfo : EIATTR_MAXREG_COUNT
	.align		4
        /*001c*/ 	.byte	0x03, 0x1b
        /*001e*/ 	.short	0x00a8


	//----- nvinfo : EIATTR_NUM_BARRIERS
	.align		4
        /*0020*/ 	.byte	0x02, 0x4c
        /*0022*/ 	.byte	0x01
	.zero		1


	//----- nvinfo : EIATTR_EXTERNS
	.align		4
        /*0024*/ 	.byte	0x04, 0x0f
        /*0026*/ 	.short	(.L_25 - .L_24)


	//   ....[0]....
	.align		4
.L_24:
        /*0028*/ 	.word	index@(__assertfail)


	//----- nvinfo : EIATTR_MERCURY_ISA_VERSION
	.align		4
.L_25:
        /*002c*/ 	.byte	0x03, 0x5f
        /*002e*/ 	.short	0x0101


	//----- nvinfo : EIATTR_INT_WARP_WIDE_INSTR_OFFSETS
	.align		4
        /*0030*/ 	.byte	0x04, 0x31
        /*0032*/ 	.short	(.L_27 - .L_26)


	//   ....[0]....
.L_26:
        /*0034*/ 	.word	0x00000450


	//   ....[1]....
        /*0038*/ 	.word	0x00000550


	//   ....[2]....
        /*003c*/ 	.word	0x00000660


	//   ....[3]....
        /*0040*/ 	.word	0x00002890


	//----- nvinfo : EIATTR_COOP_GROUP_MASK_REGIDS
	.align		4
.L_27:
        /*0044*/ 	.byte	0x04, 0x29
        /*0046*/ 	.short	(.L_29 - .L_28)


	//   ....[0]....
.L_28:
        /*0048*/ 	.word	0xffffffff


	//   ....[1]....
        /*004c*/ 	.word	0xffffffff


	//   ....[2]....
        /*0050*/ 	.word	0xffffffff


	//   ....[3]....
        /*0054*/ 	.word	0xffffffff


	//   ....[4]....
        /*0058*/ 	.word	0xffffffff


	//   ....[5]....
        /*005c*/ 	.word	0xffffffff


	//----- nvinfo : EIATTR_COOP_GROUP_INSTR_OFFSETS
	.align		4
.L_29:
        /*0060*/ 	.byte	0x04, 0x28
        /*0062*/ 	.short	(.L_31 - .L_30)


	//   ....[0]....
.L_30:
        /*0064*/ 	.word	0x00000060


	//   ....[1]....
        /*0068*/ 	.word	0x00000070


	//   ....[2]....
        /*006c*/ 	.word	0x00000130


	//   ....[3]....
        /*0070*/ 	.word	0x00000290


	//   ....[4]....
        /*0074*/ 	.word	0x000007c0


	//   ....[5]....
        /*0078*/ 	.word	0x00001480


	//----- nvinfo : EIATTR_REG_RECONFIG
	.align		4
.L_31:
        /*007c*/ 	.byte	0x01, 0x54
	.zero		2


	//----- nvinfo : EIATTR_SYSCALL_OFFSETS
	.align		4
        /*0080*/ 	.byte	0x04, 0x46
        /*0082*/ 	.short	(.L_33 - .L_32)


	//   ....[0]....
.L_32:
        /*0084*/ 	.word	0x00001670


	//----- nvinfo : EIATTR_MBARRIER_INSTR_OFFSETS
	.align		4
.L_33:
        /*0088*/ 	.byte	0x04, 0x39
        /*008a*/ 	.short	(.L_35 - .L_34)


	//   ....[0]....
.L_34:
        /*008c*/ 	.word	0x00000230
        /*0090*/ 	.word	0x000000ff
        /*0094*/ 	.word	0x00000000
        /*0098*/ 	.short	0x0100
        /*009a*/ 	.byte	0x08
	.zero		1


	//   ....[1]....
        /*009c*/ 	.word	0x00000240
        /*00a0*/ 	.word	0x000000ff
        /*00a4*/ 	.word	0x00000010
        /*00a8*/ 	.short	0x0100
        /*00aa*/ 	.byte	0x08
	.zero		1


	//   ....[2]....
        /*00ac*/ 	.word	0x00000250
        /*00b0*/ 	.word	0x000000ff
        /*00b4*/ 	.word	0x00000008
        /*00b8*/ 	.short	0x0100
        /*00ba*/ 	.byte	0x08
	.zero		1


	//   ....[3]....
        /*00bc*/ 	.word	0x00000260
        /*00c0*/ 	.word	0x000000ff
        /*00c4*/ 	.word	0x00000018
        /*00c8*/ 	.short	0x0100
        /*00ca*/ 	.byte	0x08
	.zero		1


	//   ....[4]....
        /*00cc*/ 	.word	0x000006e0
        /*00d0*/ 	.word	0x000000ff
        /*00d4*/ 	.word	0x00000030
        /*00d8*/ 	.short	0x0100
        /*00da*/ 	.byte	0x06
	.zero		1


	//   ....[5]....
        /*00dc*/ 	.word	0x00000770
        /*00e0*/ 	.word	0x000000ff
        /*00e4*/ 	.word	0x00000038
        /*00e8*/ 	.short	0x0100
        /*00ea*/ 	.byte	0x06
	.zero		1


	//   ....[6]....
        /*00ec*/ 	.word	0x00001730
        /*00f0*/ 	.word	0x00000003
        /*00f4*/ 	.word	0x00000000
        /*00f8*/ 	.short	0x010a
        /*00fa*/ 	.byte	0x3f
	.zero		1


	//   ....[7]....
        /*00fc*/ 	.word	0x00001790
        /*0100*/ 	.word	0x00000003
        /*0104*/ 	.word	0x00000000
        /*0108*/ 	.short	0x010a
        /*010a*/ 	.byte	0x3f
	.zero		1


	//   ....[8]....
        /*010c*/ 	.word	0x00001fe0
        /*0110*/ 	.word	0x00000005
        /*0114*/ 	.word	0x00000000
        /*0118*/ 	.short	0x010a
        /*011a*/ 	.byte	0x3f
	.zero		1


	//   ....[9]....
        /*011c*/ 	.word	0x00002020
        /*0120*/ 	.word	0x00000005
        /*0124*/ 	.word	0x00000000
        /*0128*/ 	.short	0x010a
        /*012a*/ 	.byte	0x3f
	.zero		1


	//   ....[10]....
        /*012c*/ 	.word	0x00002740
        /*0130*/ 	.word	0x00000005
        /*0134*/ 	.word	0x00000000
        /*0138*/ 	.short	0x0101
        /*013a*/ 	.byte	0x3f
	.zero		1


	//   ....[11]....
        /*013c*/ 	.word	0x00002900
        /*0140*/ 	.word	0x00000003
        /*0144*/ 	.word	0x00000000
        /*0148*/ 	.short	0x0101
        /*014a*/ 	.byte	0x3f
	.zero		1


	//   ....[12]....
        /*014c*/ 	.word	0x00008410
        /*0150*/ 	.word	0x00000017
        /*0154*/ 	.word	0x00000010
        /*0158*/ 	.short	0x010a
        /*015a*/ 	.byte	0x3f
	.zero		1


	//   ....[13]....
        /*015c*/ 	.word	0x00008890
        /*0160*/ 	.word	0x00000005
        /*0164*/ 	.word	0x00000038
        /*0168*/ 	.short	0x0101
        /*016a*/ 	.byte	0x3f
	.zero		1


	//   ....[14]....
        /*016c*/ 	.word	0x00008fb0
        /*0170*/ 	.word	0x00000007
        /*0174*/ 	.word	0x00000000
        /*0178*/ 	.short	0x010a
        /*017a*/ 	.byte	0x3f
	.zero		1


	//   ....[15]....
        /*017c*/ 	.word	0x00009030
        /*0180*/ 	.word	0x00000005
        /*0184*/ 	.word	0x00000000
        /*0188*/ 	.short	0x010a
        /*018a*/ 	.byte	0x3f
	.zero		1


	//   ....[16]....
        /*018c*/ 	.word	0x00009090
        /*0190*/ 	.word	0x00000003
        /*0194*/ 	.word	0x00000000
        /*0198*/ 	.short	0x010a
        /*019a*/ 	.byte	0x3f
	.zero		1


	//   ....[17]....
        /*019c*/ 	.word	0x000090e0
        /*01a0*/ 	.word	0x00000005
        /*01a4*/ 	.word	0x00000000
        /*01a8*/ 	.short	0x010a
        /*01aa*/ 	.byte	0x3f
	.zero		1


	//   ....[18]....
        /*01ac*/ 	.word	0x000091b0
        /*01b0*/ 	.word	0x00000017
        /*01b4*/ 	.word	0x00000010
        /*01b8*/ 	.short	0x010a
        /*01ba*/ 	.byte	0x3f
	.zero		1


	//   ....[19]....
        /*01bc*/ 	.word	0x00009280
        /*01c0*/ 	.word	0x00000007
        /*01c4*/ 	.word	0x00000000
        /*01c8*/ 	.short	0x010a
        /*01ca*/ 	.byte	0x3f
	.zero		1


	//----- nvinfo : EIATTR_NUM_MBARRIERS
	.align		4
.L_35:
        /*01cc*/ 	.byte	0x03, 0x38
        /*01ce*/ 	.short	0x0006


	//----- nvinfo : EIATTR_EXIT_INSTR_OFFSETS
	.align		4
        /*01d0*/ 	.byte	0x04, 0x1c
        /*01d2*/ 	.short	(.L_37 - .L_36)


	//   ....[0]....
.L_36:
        /*01d4*/ 	.word	0x000009a0


	//   ....[1]....
        /*01d8*/ 	.word	0x000011c0


	//   ....[2]....
        /*01dc*/ 	.word	0x00007b90


	//   ....[3]....
        /*01e0*/ 	.word	0x000080f0


	//   ....[4]....
        /*01e4*/ 	.word	0x00009080


	//----- nvinfo : EIATTR_MAX_THREADS
	.align		4
.L_37:
        /*01e8*/ 	.byte	0x04, 0x05
        /*01ea*/ 	.short	(.L_39 - .L_38)
.L_38:
        /*01ec*/ 	.word	0x00000180
        /*01f0*/ 	.word	0x00000001
        /*01f4*/ 	.word	0x00000001


	//----- nvinfo : EIATTR_CRS_STACK_SIZE
	.align		4
.L_39:
        /*01f8*/ 	.byte	0x04, 0x1e
        /*01fa*/ 	.short	(.L_41 - .L_40)
.L_40:
        /*01fc*/ 	.word	0x00000000


	//----- nvinfo : EIATTR_CBANK_PARAM_SIZE
	.align		4
.L_41:
        /*0200*/ 	.byte	0x03, 0x19
        /*0202*/ 	.short	0x0470


	//----- nvinfo : EIATTR_PARAM_CBANK
	.align		4
        /*0204*/ 	.byte	0x04, 0x0a
        /*0206*/ 	.short	(.L_43 - .L_42)
	.align		4
.L_42:
        /*0208*/ 	.word	index@(.nv.constant0._ZN7cutlass13device_kernelINS_4gemm6kernel13GemmUniversalIN4cute5tupleIJiiiiEEENS1_10collective13CollectiveMmaINS1_34MainloopSm90TmaGmmaWarpSpecializedILi2ENS5_IJNS4_1CILi2EEENSA_ILi1EEESC_EEENS1_35KernelTmaWarpSpecializedCooperativeEEENS5_IJNSA_ILi256EEENSA_ILi64EEENSA_ILi128EEEEEENS_6half_tENS5_IJlSC_lEEESK_SL_NS4_8TiledMMAINS4_8MMA_AtomIJNS4_4SM904GMMA25MMA_64x64x16_F32F16F16_SSILNSP_5MajorE0ELSR_0ELNSP_7ScaleInE1ELSS_1EEEEEENS4_6LayoutISD_NS5_IJSC_NSA_ILi0EEESW_EEEEENS5_IJNS4_10UnderscoreESZ_SZ_EEEEENS4_13SM90_TMA_LOADENS4_14ComposedLayoutINS4_7SwizzleILi3ELi4ELi3EEENS4_18smem_ptr_flag_bitsILi16EEENSV_INS5_IJNSA_ILi8EEESH_EEENS5_IJSH_SC_EEEEEEEvNS4_8identityENS4_23SM90_TMA_LOAD_MULTICASTES1C_vS1D_EENS_8epilogue10collective6detail29Sm90TmaWarpSpecializedAdapterINS1H_15DefaultEpilogueISK_SL_SL_NS1G_6thread17LinearCombinationISK_Li1EffLNS1L_9ScaleType4KindE0ELNS_15FloatRoundStyleE2ESK_EENS1_15EpilogueDefaultEEEEEvvEEEEvNT_6ParamsE)
        /*020c*/ 	.short	0x0210
        /*020e*/ 	.short	0x0470


	//----- nvinfo : EIATTR_SW_WAR
	.align		4
.L_43:
        /*0210*/ 	.byte	0x04, 0x36
        /*0212*/ 	.short	(.L_45 - .L_44)
.L_44:
        /*0214*/ 	.word	0x00000008
.L_45:


//--------------------- .nv.callgraph             --------------------------
	.section	.nv.callgraph,"",@"SHT_CUDA_CALLGRAPH"
	.align	4
	.sectionentsize	8
	.align		4
        /*0000*/ 	.word	0x00000000
	.align		4
        /*0004*/ 	.word	0xffffffff
	.align		4
        /*0008*/ 	.word	index@(_ZN7cutlass13device_kernelINS_4gemm6kernel13GemmUniversalIN4cute5tupleIJiiiiEEENS1_10collective13CollectiveMmaINS1_34MainloopSm90TmaGmmaWarpSpecializedILi2ENS5_IJNS4_1CILi2EEENSA_ILi1EEESC_EEENS1_35KernelTmaWarpSpecializedCooperativeEEENS5_IJNSA_ILi256EEENSA_ILi64EEENSA_ILi128EEEEEENS_6half_tENS5_IJlSC_lEEESK_SL_NS4_8TiledMMAINS4_8MMA_AtomIJNS4_4SM904GMMA25MMA_64x64x16_F32F16F16_SSILNSP_5MajorE0ELSR_0ELNSP_7ScaleInE1ELSS_1EEEEEENS4_6LayoutISD_NS5_IJSC_NSA_ILi0EEESW_EEEEENS5_IJNS4_10UnderscoreESZ_SZ_EEEEENS4_13SM90_TMA_LOADENS4_14ComposedLayoutINS4_7SwizzleILi3ELi4ELi3EEENS4_18smem_ptr_flag_bitsILi16EEENSV_INS5_IJNSA_ILi8EEESH_EEENS5_IJSH_SC_EEEEEEEvNS4_8identityENS4_23SM90_TMA_LOAD_MULTICASTES1C_vS1D_EENS_8epilogue10collective6detail29Sm90TmaWarpSpecializedAdapterINS1H_15DefaultEpilogueISK_SL_SL_NS1G_6thread17LinearCombinationISK_Li1EffLNS1L_9ScaleType4KindE0ELNS_15FloatRoundStyleE2ESK_EENS1_15EpilogueDefaultEEEEEvvEEEEvNT_6ParamsE)
	.align		4
        /*000c*/ 	.word	index@(__assertfail)
	.align		4
        /*0010*/ 	.word	0x00000000
	.align		4
        /*0014*/ 	.word	0xfffffffe
	.align		4
        /*0018*/ 	.word	0x00000000
	.align		4
        /*001c*/ 	.word	0xfffffffd
	.align		4
        /*0020*/ 	.word	0x00000000
	.align		4
        /*0024*/ 	.word	0xfffffffc


//--------------------- .nv.constant4             --------------------------
	.section	.nv.constant4,"a",@progbits
	.align	8
	.align		8
.nv.constant4:
        /*0000*/ 	.dword	__assertfail
	.align		8
        /*0008*/ 	.dword	__unnamed_1
	.align		8
        /*0010*/ 	.dword	_ZN39_INTERNAL_6a8d5b16_4_k_cu_a54dc40f_30554cuda3std3__45__cpo5beginE
	.align		8
        /*0018*/ 	.dword	_ZN39_INTERNAL_6a8d5b16_4_k_cu_a54dc40f_30554cuda3std3__45__cpo3endE
	.align		8
        /*0020*/ 	.dword	_ZN39_INTERNAL_6a8d5b16_4_k_cu_a54dc40f_30554cuda3std3__45__cpo6cbeginE
	.align		8
        /*0028*/ 	.dword	_ZN39_INTERNAL_6a8d5b16_4_k_cu_a54dc40f_30554cuda3std3__45__cpo4cendE
	.align		8
        /*0030*/ 	.dword	_ZN39_INTERNAL_6a8d5b16_4_k_cu_a54dc40f_30554cuda3std3__441_GLOBAL__N__6a8d5b16_4_k_cu_a54dc40f_30556ignoreE
	.align		8
        /*0038*/ 	.dword	_ZN39_INTERNAL_6a8d5b16_4_k_cu_a54dc40f_30554cuda3std3__419piecewise_constructE
	.align		8
        /*0040*/ 	.dword	_ZN39_INTERNAL_6a8d5b16_4_k_cu_a54dc40f_30554cuda3std3__48in_placeE
	.align		8
        /*0048*/ 	.dword	_ZN39_INTERNAL_6a8d5b16_4_k_cu_a54dc40f_30554cuda3std6ranges3__45__cpo4swapE
	.align		8
        /*0050*/ 	.dword	_ZN39_INTERNAL_6a8d5b16_4_k_cu_a54dc40f_30554cuda3std6ranges3__45__cpo9iter_moveE
	.align		8
        /*0058*/ 	.dword	_ZN39_INTERNAL_6a8d5b16_4_k_cu_a54dc40f_30554cute7productE
	.align		8
        /*0060*/ 	.dword	_ZN39_INTERNAL_6a8d5b16_4_k_cu_a54dc40f_30554cute1_E
	.align		8
        /*0068*/ 	.dword	$str$22
	.align		8
        /*0070*/ 	.dword	$str$23


//--------------------- .text._ZN7cutlass13device_kernelINS_4gemm6kernel13GemmUniversalIN4cute5tupleIJiiiiEEENS1_10collective13CollectiveMmaINS1_34MainloopSm90TmaGmmaWarpSpecializedILi2ENS5_IJNS4_1CILi2EEENSA_ILi1EEESC_EEENS1_35KernelTmaWarpSpecializedCooperativeEEENS5_IJNSA_ILi256EEENSA_ILi64EEENSA_ILi128EEEEEENS_6half_tENS5_IJlSC_lEEESK_SL_NS4_8TiledMMAINS4_8MMA_AtomIJNS4_4SM904GMMA25MMA_64x64x16_F32F16F16_SSILNSP_5MajorE0ELSR_0ELNSP_7ScaleInE1ELSS_1EEEEEENS4_6LayoutISD_NS5_IJSC_NSA_ILi0EEESW_EEEEENS5_IJNS4_10UnderscoreESZ_SZ_EEEEENS4_13SM90_TMA_LOADENS4_14ComposedLayoutINS4_7SwizzleILi3ELi4ELi3EEENS4_18smem_ptr_flag_bitsILi16EEENSV_INS5_IJNSA_ILi8EEESH_EEENS5_IJSH_SC_EEEEEEEvNS4_8identityENS4_23SM90_TMA_LOAD_MULTICASTES1C_vS1D_EENS_8epilogue10collective6detail29Sm90TmaWarpSpecializedAdapterINS1H_15DefaultEpilogueISK_SL_SL_NS1G_6thread17LinearCombinationISK_Li1EffLNS1L_9ScaleType4KindE0ELNS_15FloatRoundStyleE2ESK_EENS1_15EpilogueDefaultEEEEEvvEEEEvNT_6ParamsE --------------------------
	.section	.text._ZN7cutlass13device_kernelINS_4gemm6kernel13GemmUniversalIN4cute5tupleIJiiiiEEENS1_10collective13CollectiveMmaINS1_34MainloopSm90TmaGmmaWarpSpecializedILi2ENS5_IJNS4_1CILi2EEENSA_ILi1EEESC_EEENS1_35KernelTmaWarpSpecializedCooperativeEEENS5_IJNSA_ILi256EEENSA_ILi64EEENSA_ILi128EEEEEENS_6half_tENS5_IJlSC_lEEESK_SL_NS4_8TiledMMAINS4_8MMA_AtomIJNS4_4SM904GMMA25MMA_64x64x16_F32F16F16_SSILNSP_5MajorE0ELSR_0ELNSP_7ScaleInE1ELSS_1EEEEEENS4_6LayoutISD_NS5_IJSC_NSA_ILi0EEESW_EEEEENS5_IJNS4_10UnderscoreESZ_SZ_EEEEENS4_13SM90_TMA_LOADENS4_14ComposedLayoutINS4_7SwizzleILi3ELi4ELi3EEENS4_18smem_ptr_flag_bitsILi16EEENSV_INS5_IJNSA_ILi8EEESH_EEENS5_IJSH_SC_EEEEEEEvNS4_8identityENS4_23SM90_TMA_LOAD_MULTICASTES1C_vS1D_EENS_8epilogue10collective6detail29Sm90TmaWarpSpecializedAdapterINS1H_15DefaultEpilogueISK_SL_SL_NS1G_6thread17LinearCombinationISK_Li1EffLNS1L_9ScaleType4KindE0ELNS_15FloatRoundStyleE2ESK_EENS1_15EpilogueDefaultEEEEEvvEEEEvNT_6ParamsE,"ax",@progbits
	.align	128
.text._ZN7cutlass13device_kernelINS_4gemm6kernel13GemmUniversalIN4cute5tupleIJiiiiEEENS1_10collective13CollectiveMmaINS1_34MainloopSm90TmaGmmaWarpSpecializedILi2ENS5_IJNS4_1CILi2EEENSA_ILi1EEESC_EEENS1_35KernelTmaWarpSpecializedCooperativeEEENS5_IJNSA_ILi256EEENSA_ILi64EEENSA_ILi128EEEEEENS_6half_tENS5_IJlSC_lEEESK_SL_NS4_8TiledMMAINS4_8MMA_AtomIJNS4_4SM904GMMA25MMA_64x64x16_F32F16F16_SSILNSP_5MajorE0ELSR_0ELNSP_7ScaleInE1ELSS_1EEEEEENS4_6LayoutISD_NS5_IJSC_NSA_ILi0EEESW_EEEEENS5_IJNS4_10UnderscoreESZ_SZ_EEEEENS4_13SM90_TMA_LOADENS4_14ComposedLayoutINS4_7SwizzleILi3ELi4ELi3EEENS4_18smem_ptr_flag_bitsILi16EEENSV_INS5_IJNSA_ILi8EEESH_EEENS5_IJSH_SC_EEEEEEEvNS4_8identityENS4_23SM90_TMA_LOAD_MULTICASTES1C_vS1D_EENS_8epilogue10collective6detail29Sm90TmaWarpSpecializedAdapterINS1H_15DefaultEpilogueISK_SL_SL_NS1G_6thread17LinearCombinationISK_Li1EffLNS1L_9ScaleType4KindE0ELNS_15FloatRoundStyleE2ESK_EENS1_15EpilogueDefaultEEEEEvvEEEEvNT_6ParamsE:
        .type           _ZN7cutlass13device_kernelINS_4gemm6kernel13GemmUniversalIN4cute5tupleIJiiiiEEENS1_10collective13CollectiveMmaINS1_34MainloopSm90TmaGmmaWarpSpecializedILi2ENS5_IJNS4_1CILi2EEENSA_ILi1EEESC_EEENS1_35KernelTmaWarpSpecializedCooperativeEEENS5_IJNSA_ILi256EEENSA_ILi64EEENSA_ILi128EEEEEENS_6half_tENS5_IJlSC_lEEESK_SL_NS4_8TiledMMAINS4_8MMA_AtomIJNS4_4SM904GMMA25MMA_64x64x16_F32F16F16_SSILNSP_5MajorE0ELSR_0ELNSP_7ScaleInE1ELSS_1EEEEEENS4_6LayoutISD_NS5_IJSC_NSA_ILi0EEESW_EEEEENS5_IJNS4_10UnderscoreESZ_SZ_EEEEENS4_13SM90_TMA_LOADENS4_14ComposedLayoutINS4_7SwizzleILi3ELi4ELi3EEENS4_18smem_ptr_flag_bitsILi16EEENSV_INS5_IJNSA_ILi8EEESH_EEENS5_IJSH_SC_EEEEEEEvNS4_8identityENS4_23SM90_TMA_LOAD_MULTICASTES1C_vS1D_EENS_8epilogue10collective6detail29Sm90TmaWarpSpecializedAdapterINS1H_15DefaultEpilogueISK_SL_SL_NS1G_6thread17LinearCombinationISK_Li1EffLNS1L_9ScaleType4KindE0ELNS_15FloatRoundStyleE2ESK_EENS1_15EpilogueDefaultEEEEEvvEEEEvNT_6ParamsE,@function
        .size           _ZN7cutlass13device_kernelINS_4gemm6kernel13GemmUniversalIN4cute5tupleIJiiiiEEENS1_10collective13CollectiveMmaINS1_34MainloopSm90TmaGmmaWarpSpecializedILi2ENS5_IJNS4_1CILi2EEENSA_ILi1EEESC_EEENS1_35KernelTmaWarpSpecializedCooperativeEEENS5_IJNSA_ILi256EEENSA_ILi64EEENSA_ILi128EEEEEENS_6half_tENS5_IJlSC_lEEESK_SL_NS4_8TiledMMAINS4_8MMA_AtomIJNS4_4SM904GMMA25MMA_64x64x16_F32F16F16_SSILNSP_5MajorE0ELSR_0ELNSP_7ScaleInE1ELSS_1EEEEEENS4_6LayoutISD_NS5_IJSC_NSA_ILi0EEESW_EEEEENS5_IJNS4_10UnderscoreESZ_SZ_EEEEENS4_13SM90_TMA_LOADENS4_14ComposedLayoutINS4_7SwizzleILi3ELi4ELi3EEENS4_18smem_ptr_flag_bitsILi16EEENSV_INS5_IJNSA_ILi8EEESH_EEENS5_IJSH_SC_EEEEEEEvNS4_8identityENS4_23SM90_TMA_LOAD_MULTICASTES1C_vS1D_EENS_8epilogue10collective6detail29Sm90TmaWarpSpecializedAdapterINS1H_15DefaultEpilogueISK_SL_SL_NS1G_6thread17LinearCombinationISK_Li1EffLNS1L_9ScaleType4KindE0ELNS_15FloatRoundStyleE2ESK_EENS1_15EpilogueDefaultEEEEEvvEEEEvNT_6ParamsE,(.L_x_191 - _ZN7cutlass13device_kernelINS_4gemm6kernel13GemmUniversalIN4cute5tupleIJiiiiEEENS1_10collective13CollectiveMmaINS1_34MainloopSm90TmaGmmaWarpSpecializedILi2ENS5_IJNS4_1CILi2EEENSA_ILi1EEESC_EEENS1_35KernelTmaWarpSpecializedCooperativeEEENS5_IJNSA_ILi256EEENSA_ILi64EEENSA_ILi128EEEEEENS_6half_tENS5_IJlSC_lEEESK_SL_NS4_8TiledMMAINS4_8MMA_AtomIJNS4_4SM904GMMA25MMA_64x64x16_F32F16F16_SSILNSP_5MajorE0ELSR_0ELNSP_7ScaleInE1ELSS_1EEEEEENS4_6LayoutISD_NS5_IJSC_NSA_ILi0EEESW_EEEEENS5_IJNS4_10UnderscoreESZ_SZ_EEEEENS4_13SM90_TMA_LOADENS4_14ComposedLayoutINS4_7SwizzleILi3ELi4ELi3EEENS4_18smem_ptr_flag_bitsILi16EEENSV_INS5_IJNSA_ILi8EEESH_EEENS5_IJSH_SC_EEEEEEEvNS4_8identityENS4_23SM90_TMA_LOAD_MULTICASTES1C_vS1D_EENS_8epilogue10collective6detail29Sm90TmaWarpSpecializedAdapterINS1H_15DefaultEpilogueISK_SL_SL_NS1G_6thread17LinearCombinationISK_Li1EffLNS1L_9ScaleType4KindE0ELNS_15FloatRoundStyleE2ESK_EENS1_15EpilogueDefaultEEEEEvvEEEEvNT_6ParamsE)
        .other          _ZN7cutlass13device_kernelINS_4gemm6kernel13GemmUniversalIN4cute5tupleIJiiiiEEENS1_10collective13CollectiveMmaINS1_34MainloopSm90TmaGmmaWarpSpecializedILi2ENS5_IJNS4_1CILi2EEENSA_ILi1EEESC_EEENS1_35KernelTmaWarpSpecializedCooperativeEEENS5_IJNSA_ILi256EEENSA_ILi64EEENSA_ILi128EEEEEENS_6half_tENS5_IJlSC_lEEESK_SL_NS4_8TiledMMAINS4_8MMA_AtomIJNS4_4SM904GMMA25MMA_64x64x16_F32F16F16_SSILNSP_5MajorE0ELSR_0ELNSP_7ScaleInE1ELSS_1EEEEEENS4_6LayoutISD_NS5_IJSC_NSA_ILi0EEESW_EEEEENS5_IJNS4_10UnderscoreESZ_SZ_EEEEENS4_13SM90_TMA_LOADENS4_14ComposedLayoutINS4_7SwizzleILi3ELi4ELi3EEENS4_18smem_ptr_flag_bitsILi16EEENSV_INS5_IJNSA_ILi8EEESH_EEENS5_IJSH_SC_EEEEEEEvNS4_8identityENS4_23SM90_TMA_LOAD_MULTICASTES1C_vS1D_EENS_8epilogue10collective6detail29Sm90TmaWarpSpecializedAdapterINS1H_15DefaultEpilogueISK_SL_SL_NS1G_6thread17LinearCombinationISK_Li1EffLNS1L_9ScaleType4KindE0ELNS_15FloatRoundStyleE2ESK_EENS1_15EpilogueDefaultEEEEEvvEEEEvNT_6ParamsE,@"STO_CUDA_ENTRY STV_DEFAULT"
_ZN7cutlass13device_kernelINS_4gemm6kernel13GemmUniversalIN4cute5tupleIJiiiiEEENS1_10collective13CollectiveMmaINS1_34MainloopSm90TmaGmmaWarpSpecializedILi2ENS5_IJNS4_1CILi2EEENSA_ILi1EEESC_EEENS1_35KernelTmaWarpSpecializedCooperativeEEENS5_IJNSA_ILi256EEENSA_ILi64EEENSA_ILi128EEEEEENS_6half_tENS5_IJlSC_lEEESK_SL_NS4_8TiledMMAINS4_8MMA_AtomIJNS4_4SM904GMMA25MMA_64x64x16_F32F16F16_SSILNSP_5MajorE0ELSR_0ELNSP_7ScaleInE1ELSS_1EEEEEENS4_6LayoutISD_NS5_IJSC_NSA_ILi0EEESW_EEEEENS5_IJNS4_10UnderscoreESZ_SZ_EEEEENS4_13SM90_TMA_LOADENS4_14ComposedLayoutINS4_7SwizzleILi3ELi4ELi3EEENS4_18smem_ptr_flag_bitsILi16EEENSV_INS5_IJNSA_ILi8EEESH_EEENS5_IJSH_SC_EEEEEEEvNS4_8identityENS4_23SM90_TMA_LOAD_MULTICASTES1C_vS1D_EENS_8epilogue10collective6detail29Sm90TmaWarpSpecializedAdapterINS1H_15DefaultEpilogueISK_SL_SL_NS1G_6thread17LinearCombinationISK_Li1EffLNS1L_9ScaleType4KindE0ELNS_15FloatRoundStyleE2ESK_EENS1_15EpilogueDefaultEEEEEvvEEEEvNT_6ParamsE:
[----:B------:R-:W0:Y:S01]  /*0000*/  LDC R1, c[0x0][0x28] ;  /* 0x00000a00ff017b82 */ /* 0x000e220000000800 */
[----:B------:R-:W1:Y:S01]  /*0010*/  S2R R98, SR_TID.X ;  /* 0x0000000000627919 */ /* 0x000e620000002100 */
[----:B------:R-:W-:Y:S01]  /*0020*/  ELECT P0, URZ, PT ;  /* 0x00000000003f782f */ /* 0x000fe20003800000 */
[----:B------:R-:W-:Y:S01]  /*0030*/  BSSY B0, `(.L_x_0) ;  /* 0x000000f000007945 */ /* 0x000fe20003800000 */
[--C-:B-1----:R-:W-:Y:S02]  /*0040*/  SHF.R.U32.HI R0, RZ, 0x5, R98.reuse ;  /* 0x00000005ff007819 */ /* 0x102fe40000011662 */
[----:B------:R-:W-:-:S03]  /*0050*/  SHF.R.U32.HI R6, RZ, 0x7, R98 ;  /* 0x00000007ff067819 */ /* 0x000fc60000011662 */
[----:B------:R-:W1:Y:S04]  /*0060*/  SHFL.IDX PT, R3, R0, RZ, 0x1f ;  /* 0x00001fff00037589 */ /* 0x000e6800000e0000 */
[----:B------:R2:W3:Y:S01]  /*0070*/  SHFL.IDX PT, R2, R6, RZ, 0x1f ;  /* 0x00001fff06027589 */ /* 0x0004e200000e0000 */
[----:B-1----:R-:W-:-:S13]  /*0080*/  ISETP.NE.OR P0, PT, R3, RZ, !P0 ;  /* 0x000000ff0300720c */ /* 0x002fda0004705670 */
[----:B0-23--:R-:W-:Y:S05]  /*0090*/  @P0 BRA `(.L_x_1) ;  /* 0x0000000000200947 */ /* 0x00dfea0003800000 */
[----:B------:R-:W-:Y:S02]  /*00a0*/  ULDC.64 UR4, c[0x0][0x198] ;  /* 0x0000660000047ab9 */ /* 0x000fe40000000a00 */
[----:B------:R-:W-:Y:S02]  /*00b0*/  UIADD3 UR6, UP0, UR4, 0xf0, URZ ;  /* 0x000000f004067890 */ /* 0x000fe4000ff1e03f */
[----:B------:R-:W-:Y:S02]  /*00c0*/  UIADD3 UR4, UP1, UR4, 0x1f0, URZ ;  /* 0x000001f004047890 */ /* 0x000fe4000ff3e03f */
[----:B------:R-:W-:Y:S02]  /*00d0*/  UIADD3.X UR7, URZ, UR5, URZ, UP0, !UPT ;  /* 0x000000053f077290 */ /* 0x000fe400087fe43f */
[----:B------:R-:W-:-:S07]  /*00e0*/  UIADD3.X UR5, URZ, UR5, URZ, UP1, !UPT ;  /* 0x000000053f057290 */ /* 0x000fce0008ffe43f */
[----:B------:R0:W-:Y:S02]  /*00f0*/  UTMACCTL.PF [UR6] ;  /* 0x00000000060079b9 */ /* 0x0001e40008040000 */
[----:B------:R0:W-:Y:S02]  /*0100*/  UTMACCTL.PF [UR4] ;  /* 0x00000000040079b9 */ /* 0x0001e40008040000 */
[----:B0-----:R-:W-:Y:S01]  /*0110*/  NOP ;  /* 0x0000000000007918 */ /* 0x001fe20000000000 */
.L_x_1:
[----:B------:R-:W-:Y:S05]  /*0120*/  BSYNC B0 ;  /* 0x0000000000007941 */ /* 0x000fea0003800000 */
.L_x_0:
[----:B------:R-:W0:Y:S02]  /*0130*/  SHFL.IDX PT, R5, R0, RZ, 0x1f ;  /* 0x00001fff00057589 */ /* 0x000e2400000e0000 */
[----:B0-----:R-:W-:-:S13]  /*0140*/  ISETP.NE.AND P0, PT, R5, RZ, PT ;  /* 0x000000ff0500720c */ /* 0x001fda0003f05270 */
[----:B------:R-:W-:Y:S05]  /*0150*/  @P0 BRA `(.L_x_2) ;  /* 0x0000000000480947 */ /* 0x000fea0003800000 */
[----:B------:R-:W0:Y:S01]  /*0160*/  S2UR UR8, SR_CgaCtaId ;  /* 0x00000000000879c3 */ /* 0x000e220000008800 */
[----:B------:R-:W-:Y:S01]  /*0170*/  UMOV UR4, 0x400 ;  /* 0x0000040000047882 */ /* 0x000fe20000000000 */
[----:B------:R-:W-:Y:S01]  /*0180*/  UMOV UR5, 0x1 ;  /* 0x0000000100057882 */ /* 0x000fe20000000000 */
[----:B------:R-:W-:Y:S01]  /*0190*/  UMOV UR6, 0x4 ;  /* 0x0000000400067882 */ /* 0x000fe20000000000 */
[----:B------:R-:W-:Y:S01]  /*01a0*/  ELECT P0, URZ, PT ;  /* 0x00000000003f782f */ /* 0x000fe20003800000 */
[----:B------:R-:W-:-:S04]  /*01b0*/  UIADD3 UR6, -UR6, 0x100000, URZ ;  /* 0x0010000006067890 */ /* 0x000fc8000fffe13f */
[----:B------:R-:W-:Y:S02]  /*01c0*/  USHF.L.U32 UR7, UR6, 0xb, URZ ;  /* 0x0000000b06077899 */ /* 0x000fe4000800063f */
[----:B------:R-:W-:Y:S02]  /*01d0*/  USHF.L.U32 UR6, UR6, 0x1, URZ ;  /* 0x0000000106067899 */ /* 0x000fe4000800063f */
[----:B0-----:R-:W-:Y:S02]  /*01e0*/  ULEA UR8, UR8, UR4, 0x18 ;  /* 0x0000000408087291 */ /* 0x001fe4000f8ec03f */
[----:B------:R-:W-:-:S04]  /*01f0*/  UIADD3 UR4, -UR5, 0x100000, URZ ;  /* 0x0010000005047890 */ /* 0x000fc8000fffe13f */
[----:B------:R-:W-:Y:S02]  /*0200*/  USHF.L.U32 UR5, UR4, 0xb, URZ ;  /* 0x0000000b04057899 */ /* 0x000fe4000800063f */
[----:B------:R-:W-:Y:S01]  /*0210*/  USHF.L.U32 UR4, UR4, 0x1, URZ ;  /* 0x0000000104047899 */ /* 0x000fe2000800063f */
[----:B------:R-:W0:Y:S11]  /*0220*/  FENCE.VIEW.ASYNC.S ;  /* 0x00000000000073c6 */ /* 0x000e360000000000 */
[----:B0-----:R0:W1:Y:S01]  /*0230*/  SYNCS.EXCH.64 URZ, [UR8], UR4 ;  /* 0x00000004083f75b2 */ /* 0x0010620008000100 */
[----:B------:R0:W2:Y:S01]  /*0240*/  SYNCS.EXCH.64 URZ, [UR8+0x10], UR6 ;  /* 0x00001006083f75b2 */ /* 0x0000a20008000100 */
[----:B------:R0:W3:Y:S01]  /*0250*/  SYNCS.EXCH.64 URZ, [UR8+0x8], UR4 ;  /* 0x00000804083f75b2 */ /* 0x0000e20008000100 */
[----:B------:R0:W4:Y:S01]  /*0260*/  SYNCS.EXCH.64 URZ, [UR8+0x18], UR6 ;  /* 0x00001806083f75b2 */ /* 0x0001220008000100 */
[----:B------:R-:W-:Y:S01]  /*0270*/  NOP ;  /* 0x0000000000007918 */ /* 0x000fe20000000000 */
.L_x_2:
[----:B------:R-:W-:Y:S01]  /*0280*/  SHF.R.S32.HI R7, RZ, 0x1f, R98 ;  /* 0x0000001fff077819 */ /* 0x000fe20000011462 */
[----:B------:R-:W5:Y:S01]  /*0290*/  SHFL.IDX PT, R0, R0, RZ, 0x1f ;  /* 0x00001fff00007589 */ /* 0x000f6200000e0000 */
[----:B0-----:R-:W0:Y:S01]  /*02a0*/  S2UR UR8, SR_CTAID.X ;  /* 0x00000000000879c3 */ /* 0x001e220000002500 */
[----:B------:R-:W-:Y:S02]  /*02b0*/  ELECT P0, URZ, PT ;  /* 0x00000000003f782f */ /* 0x000fe40003800000 */
[----:B------:R-:W-:Y:S01]  /*02c0*/  LEA.HI R7, R7, R98, RZ, 0x7 ;  /* 0x0000006207077211 */ /* 0x000fe200078f38ff */
[----:B------:R-:W1:Y:S01]  /*02d0*/  S2R R4, SR_CTAID.Y ;  /* 0x0000000000047919 */ /* 0x000e620000002600 */
[----:B------:R-:W-:Y:S01]  /*02e0*/  SHF.R.S32.HI R10, RZ, 0x1f, R5 ;  /* 0x0000001fff0a7819 */ /* 0x000fe20000011405 */
[----:B------:R-:W-:Y:S01]  /*02f0*/  ULDC UR4, c[0x0][0x150] ;  /* 0x0000540000047ab9 */ /* 0x000fe20000000800 */
[----:B------:R-:W-:Y:S01]  /*0300*/  LOP3.LUT R7, R7, 0xffffff80, RZ, 0xc0, !PT ;  /* 0xffffff8007077812 */ /* 0x000fe200078ec0ff */
[----:B------:R-:W-:Y:S01]  /*0310*/  NOP ;  /* 0x0000000000007918 */ /* 0x000fe20000000000 */
[----:B------:R-:W-:Y:S01]  /*0320*/  LEA.HI R10, R10, R5, RZ, 0x2 ;  /* 0x000000050a0a7211 */ /* 0x000fe200078f10ff */
[----:B------:R-:W2:Y:S01]  /*0330*/  LDC R12, c[0x0][0x144] ;  /* 0x00005100ff0c7b82 */ /* 0x000ea20000000800 */
[----:B------:R-:W-:Y:S01]  /*0340*/  IMAD.MOV.U32 R19, RZ, RZ, 0x1 ;  /* 0x00000001ff137424 */ /* 0x000fe200078e00ff */
[----:B------:R-:W-:Y:S01]  /*0350*/  NOP ;  /* 0x0000000000007918 */ /* 0x000fe20000000000 */
[----:B------:R-:W-:Y:S01]  /*0360*/  IMAD.IADD R8, R98, 0x1, -R7 ;  /* 0x0000000162087824 */ /* 0x000fe200078e0a07 */
[----:B------:R-:W-:-:S02]  /*0370*/  LOP3.LUT R10, R10, 0x3ffffffc, RZ, 0xc0, !PT ;  /* 0x3ffffffc0a0a7812 */ /* 0x000fc400078ec0ff */
[----:B------:R-:W-:Y:S02]  /*0380*/  ISETP.NE.AND P3, PT, R2, RZ, PT ;  /* 0x000000ff0200720c */ /* 0x000fe40003f65270 */
[----:B------:R-:W-:Y:S01]  /*0390*/  SHF.R.S32.HI R7, RZ, 0x1f, R8 ;  /* 0x0000001fff077819 */ /* 0x000fe20000011408 */
[----:B------:R-:W-:Y:S01]  /*03a0*/  IMAD.IADD R10, R5, 0x1, -R10 ;  /* 0x00000001050a7824 */ /* 0x000fe200078e0a0a */
[----:B------:R-:W3:Y:S02]  /*03b0*/  LDC R14, c[0x0][0x140] ;  /* 0x00005000ff0e7b82 */ /* 0x000ee40000000800 */
[----:B------:R-:W-:Y:S02]  /*03c0*/  LEA.HI R7, R7, R8, RZ, 0x3 ;  /* 0x0000000807077211 */ /* 0x000fe400078f18ff */
[----:B-----5:R-:W-:Y:S02]  /*03d0*/  ISETP.NE.OR P0, PT, R0, RZ, !P0 ;  /* 0x000000ff0000720c */ /* 0x020fe40004705670 */
[----:B------:R-:W-:-:S02]  /*03e0*/  SHF.R.S32.HI R0, RZ, 0x3, R7 ;  /* 0x00000003ff007819 */ /* 0x000fc40000011407 */
[----:B0-----:R-:W-:Y:S02]  /*03f0*/  I2FP.F32.U32 R9, UR8 ;  /* 0x0000000800097c45 */ /* 0x001fe40008201000 */
[----:B------:R-:W-:-:S03]  /*0400*/  SHF.R.S32.HI R7, RZ, 0x1f, R7 ;  /* 0x0000001fff077819 */ /* 0x000fc60000011407 */
[----:B------:R-:W-:Y:S01]  /*0410*/  FMUL R11, R9, UR4 ;  /* 0x00000004090b7c20 */ /* 0x000fe20008400000 */
[----:B------:R-:W-:Y:S01]  /*0420*/  LEA.HI R7, R7, R0, RZ, 0x2 ;  /* 0x0000000007077211 */ /* 0x000fe200078f10ff */
[----:B------:R-:W-:Y:S01]  /*0430*/  ULDC UR4, c[0x0][0x154] ;  /* 0x0000550000047ab9 */ /* 0x000fe20000000800 */
[----:B-1----:R-:W-:Y:S01]  /*0440*/  I2FP.F32.U32 R13, R4 ;  /* 0x00000004000d7245 */ /* 0x002fe20000201000 */
[----:B------:R-:W-:Y:S01]  /*0450*/  VOTEU.ALL UP0, P0 ;  /* 0x00000000003f7886 */ /* 0x000fe20000000000 */
[----:B------:R-:W-:Y:S01]  /*0460*/  LOP3.LUT R7, R7, 0xfffffffc, RZ, 0xc0, !PT ;  /* 0xfffffffc07077812 */ /* 0x000fe200078ec0ff */
[----:B------:R-:W0:Y:S01]  /*0470*/  F2I.U32.TRUNC.NTZ R11, R11 ;  /* 0x0000000b000b7305 */ /* 0x000e22000020f000 */
[----:B------:R-:W1:Y:S01]  /*0480*/  LDC R9, c[0x0][0x148] ;  /* 0x00005200ff097b82 */ /* 0x000e620000000800 */
[----:B------:R-:W-:Y:S01]  /*0490*/  FMUL R13, R13, UR4 ;  /* 0x000000040d0d7c20 */ /* 0x000fe20008400000 */
[----:B------:R-:W-:Y:S01]  /*04a0*/  UMOV UR4, 0x20 ;  /* 0x0000002000047882 */ /* 0x000fe20000000000 */
[----:B------:R-:W-:Y:S01]  /*04b0*/  IMAD.IADD R7, R0, 0x1, -R7 ;  /* 0x0000000100077824 */ /* 0x000fe200078e0a07 */
[----:B------:R-:W-:Y:S01]  /*04c0*/  SHF.R.S32.HI R0, RZ, 0x1f, R3 ;  /* 0x0000001fff007819 */ /* 0x000fe20000011403 */
[----:B------:R-:W-:Y:S01]  /*04d0*/  @!UP0 UMOV UR6, 0x400 ;  /* 0x0000040000068882 */ /* 0x000fe20000000000 */
[----:B------:R-:W-:-:S04]  /*04e0*/  @!UP0 UIADD3 UR4, -UR4, 0x100000, URZ ;  /* 0x0010000004048890 */ /* 0x000fc8000fffe13f */
[----:B------:R-:W-:Y:S02]  /*04f0*/  @!UP0 USHF.L.U32 UR5, UR4, 0xb, URZ ;  /* 0x0000000b04058899 */ /* 0x000fe4000800063f */
[----:B------:R-:W-:Y:S01]  /*0500*/  @!UP0 USHF.L.U32 UR4, UR4, 0x1, URZ ;  /* 0x0000000104048899 */ /* 0x000fe2000800063f */
[----:B------:R-:W-:Y:S01]  /*0510*/  IMAD R10, R10, 0x4, R7 ;  /* 0x000000040a0a7824 */ /* 0x000fe200078e0207 */
[----:B------:R-:W5:Y:S01]  /*0520*/  @!UP0 S2UR UR7, SR_CgaCtaId ;  /* 0x00000000000789c3 */ /* 0x000f620000008800 */
[----:B------:R-:W4:Y:S01]  /*0530*/  F2I.U32.TRUNC.NTZ R13, R13 ;  /* 0x0000000d000d7305 */ /* 0x000f22000020f000 */
[----:B------:R-:W-:Y:S01]  /*0540*/  LEA.HI R0, R0, R3, RZ, 0x2 ;  /* 0x0000000300007211 */ /* 0x000fe200078f10ff */
[----:B------:R-:W-:Y:S01]  /*0550*/  VOTEU.ALL UP1, P0 ;  /* 0x00000000003f7886 */ /* 0x000fe20000020000 */
[----:B------:R-:W-:Y:S01]  /*0560*/  LEA.HI R7, R10, R10, RZ, 0x1 ;  /* 0x0000000a0a077211 */ /* 0x000fe200078f08ff */
[----:B0-----:R-:W-:Y:S01]  /*0570*/  IMAD.MOV R15, RZ, RZ, -R11 ;  /* 0x000000ffff0f7224 */ /* 0x001fe200078e0a0b */
[----:B------:R-:W-:-:S02]  /*0580*/  LOP3.LUT R0, R0, 0xfffffffc, RZ, 0xc0, !PT ;  /* 0xfffffffc00007812 */ /* 0x000fc400078ec0ff */
[----:B------:R-:W-:Y:S01]  /*0590*/  LOP3.LUT R11, R7, 0xfffffffe, RZ, 0xc0, !PT ;  /* 0xfffffffe070b7812 */ /* 0x000fe200078ec0ff */
[----:B--2---:R-:W-:Y:S01]  /*05a0*/  IMAD R7, R12, R15, UR8 ;  /* 0x000000080c077e24 */ /* 0x004fe2000f8e020f */
[----:B---3--:R-:W-:Y:S01]  /*05b0*/  ISETP.EQ.U32.AND P2, PT, R14, 0x1, PT ;  /* 0x000000010e00780c */ /* 0x008fe20003f42070 */
[----:B------:R-:W-:Y:S02]  /*05c0*/  IMAD.IADD R3, R3, 0x1, -R0 ;  /* 0x0000000103037824 */ /* 0x000fe400078e0a00 */
[C---:B------:R-:W-:Y:S02]  /*05d0*/  IMAD.IADD R12, R10.reuse, 0x1, -R11 ;  /* 0x000000010a0c7824 */ /* 0x040fe400078e0a0b */
[----:B------:R-:W-:Y:S01]  /*05e0*/  IMAD.SHL.U32 R11, R10, 0x4, RZ ;  /* 0x000000040a0b7824 */ /* 0x000fe200078e00ff */
[----:B------:R-:W-:Y:S01]  /*05f0*/  ISETP.NE.AND P1, PT, R3, 0x3, PT ;  /* 0x000000030300780c */ /* 0x000fe20003f25270 */
[----:B----4-:R-:W-:Y:S01]  /*0600*/  IMAD.MOV R24, RZ, RZ, -R13 ;  /* 0x000000ffff187224 */ /* 0x010fe200078e0a0d */
[----:B------:R-:W-:-:S02]  /*0610*/  ISETP.NE.AND P4, PT, R12, R7, PT ;  /* 0x000000070c00720c */ /* 0x000fc40003f85270 */
[----:B------:R-:W-:Y:S01]  /*0620*/  LOP3.LUT R22, R10, 0xc, R11, 0x78, !PT ;  /* 0x0000000c0a167812 */ /* 0x000fe200078e780b */
[----:B-1----:R-:W-:Y:S01]  /*0630*/  IMAD R11, R9, R24, R4 ;  /* 0x00000018090b7224 */ /* 0x002fe200078e0204 */
[----:B------:R-:W-:Y:S01]  /*0640*/  ISETP.EQ.OR P1, PT, R3, RZ, !P1 ;  /* 0x000000ff0300720c */ /* 0x000fe20004f22670 */
[----:B-----5:R-:W-:Y:S01]  /*0650*/  @!UP0 ULEA UR6, UR7, UR6, 0x18 ;  /* 0x0000000607068291 */ /* 0x020fe2000f8ec03f */
[----:B------:R-:W-:Y:S01]  /*0660*/  VOTEU.ALL UP0, P0 ;  /* 0x00000000003f7886 */ /* 0x000fe20000000000 */
[----:B------:R-:W-:Y:S01]  /*0670*/  LOP3.LUT P0, RZ, R8, 0x7, RZ, 0xc0, !PT ;  /* 0x0000000708ff7812 */ /* 0x000fe2000780c0ff */
[C---:B------:R-:W-:Y:S01]  /*0680*/  VIADD R8, R2.reuse, 0xffffffff ;  /* 0xffffffff02087836 */ /* 0x040fe20000000000 */
[----:B------:R-:W-:Y:S02]  /*0690*/  ISETP.EQ.AND P1, PT, R2, RZ, P1 ;  /* 0x000000ff0200720c */ /* 0x000fe40000f22270 */
[C---:B------:R-:W-:Y:S02]  /*06a0*/  ISETP.LT.U32.AND P0, PT, R22.reuse, 0x2, !P0 ;  /* 0x000000021600780c */ /* 0x040fe40004701070 */
[----:B------:R-:W-:-:S02]  /*06b0*/  @P4 LEA.HI R0, R22, R22, RZ, 0x1 ;  /* 0x0000001616004211 */ /* 0x000fc400078f08ff */
[----:B------:R-:W-:Y:S01]  /*06c0*/  ISETP.GE.U32.AND P6, PT, R8, 0x2, PT ;  /* 0x000000020800780c */ /* 0x000fe20003fc6070 */
[----:B------:R-:W0:Y:S02]  /*06d0*/  FENCE.VIEW.ASYNC.S ;  /* 0x00000000000073c6 */ /* 0x000e240000000000 */
[----:B0-----:R0:W1:Y:S01]  /*06e0*/  @!UP0 SYNCS.EXCH.64 URZ, [UR6+0x30], UR4 ;  /* 0x00003004063f85b2 */ /* 0x0010620008000100 */
[----:B------:R-:W-:Y:S02]  /*06f0*/  @P4 SHF.R.S32.HI R0, RZ, 0x1, R0 ;  /* 0x00000001ff004819 */ /* 0x000fe40000011400 */
[----:B------:R-:W-:Y:S02]  /*0700*/  SEL R18, RZ, 0x1, !P1 ;  /* 0x00000001ff127807 */ /* 0x000fe40004800000 */
[----:B------:R-:W-:Y:S02]  /*0710*/  @P4 ISETP.NE.AND P5, PT, R0, R11, PT ;  /* 0x0000000b0000420c */ /* 0x000fe40003fa5270 */
[----:B------:R-:W-:-:S02]  /*0720*/  SEL R0, RZ, 0x1, !P0 ;  /* 0x00000001ff007807 */ /* 0x000fc40004000000 */
[----:B------:R-:W-:Y:S02]  /*0730*/  @P4 SEL R19, RZ, 0x1, P5 ;  /* 0x00000001ff134807 */ /* 0x000fe40002800000 */
[----:B------:R-:W-:Y:S02]  /*0740*/  SEL R18, R18, 0x2, P6 ;  /* 0x0000000212127807 */ /* 0x000fe40003000000 */
[----:B------:R-:W-:Y:S02]  /*0750*/  LOP3.LUT R19, R19, R0, RZ, 0xc0, !PT ;  /* 0x0000000013137212 */ /* 0x000fe400078ec0ff */
[----:B------:R-:W-:Y:S01]  /*0760*/  LOP3.LUT R0, R98, 0x7f, RZ, 0xc0, !PT ;  /* 0x0000007f62007812 */ /* 0x000fe200078ec0ff */
[----:B------:R0:W2:Y:S01]  /*0770*/  @!UP1 SYNCS.EXCH.64 URZ, [UR6+0x38], UR4 ;  /* 0x00003804063f95b2 */ /* 0x0000a20008000100 */
[----:B------:R-:W-:Y:S01]  /*0780*/  NOP ;  /* 0x0000000000007918 */ /* 0x000fe20000000000 */
[----:B------:R-:W-:Y:S05]  /*0790*/  @!P2 BRA `(.L_x_3) ;  /* 0x000000000008a947 */ /* 0x000fea0003800000 */
[----:B-12---:R-:W-:Y:S01]  /*07a0*/  UCGABAR_ARV ;  /* 0x00000000000079c7 */ /* 0x006fe20008000000 */
[----:B------:R-:W-:Y:S05]  /*07b0*/  BRA `(.L_x_4) ;  /* 0x0000000000047947 */ /* 0x000fea0003800000 */
.L_x_3:
[----:B-12---:R-:W-:Y:S01]  /*07c0*/  NOP ;  /* 0x0000000000007918 */ /* 0x006fe20000000000 */
.L_x_4:
[----:B------:R-:W1:Y:S01]  /*07d0*/  LDC R2, c[0x0][0x65c] ;  /* 0x00019700ff027b82 */ /* 0x000e620000000800 */
[----:B------:R-:W-:Y:S01]  /*07e0*/  LOP3.LUT R5, R5, 0xfffff7ff, RZ, 0xc0, !PT ;  /* 0xfffff7ff05057812 */ /* 0x000fe200078ec0ff */
[----:B------:R-:W-:Y:S02]  /*07f0*/  IMAD.U32 R10, RZ, RZ, UR8 ;  /* 0x00000008ff0a7e24 */ /* 0x000fe4000f8e00ff */
[----:B------:R-:W-:Y:S01]  /*0800*/  IMAD.MOV.U32 R11, RZ, RZ, RZ ;  /* 0x000000ffff0b7224 */ /* 0x000fe200078e00ff */
[----:B-1----:R-:W-:-:S13]  /*0810*/  ISETP.NE.AND P1, PT, R2, 0x1, PT ;  /* 0x000000010200780c */ /* 0x002fda0003f25270 */
[----:B------:R-:W1:Y:S01]  /*0820*/  @P1 LDC R17, c[0x0][0x10] ;  /* 0x00000400ff111b82 */ /* 0x000e620000000800 */
[----:B------:R-:W-:Y:S01]  /*0830*/  @P1 LOP3.LUT R5, R5, 0x800, RZ, 0xfc, !PT ;  /* 0x0000080005051812 */ /* 0x000fe200078efcff */
[----:B------:R-:W-:Y:S02]  /*0840*/  @P1 IMAD.MOV.U32 R5, RZ, RZ, RZ ;  /* 0x000000ffff051224 */ /* 0x000fe400078e00ff */
[----:B------:R-:W-:-:S04]  /*0850*/  @P1 IMAD.MOV.U32 R15, RZ, RZ, RZ ;  /* 0x000000ffff0f1224 */ /* 0x000fc800078e00ff */
[----:B------:R-:W2:Y:S01]  /*0860*/  @!P1 LDC R13, c[0x0][0xc] ;  /* 0x00000300ff0d9b82 */ /* 0x000ea20000000800 */
[----:B0-----:R-:W-:Y:S01]  /*0870*/  ULDC UR4, c[0x0][0xc] ;  /* 0x0000030000047ab9 */ /* 0x001fe20000000800 */
[----:B------:R-:W-:Y:S01]  /*0880*/  ULDC UR5, c[0x0][0x10] ;  /* 0x0000040000057ab9 */ /* 0x000fe20000000800 */
[----:B------:R-:W-:Y:S01]  /*0890*/  ULDC UR6, c[0x0][0x14] ;  /* 0x0000050000067ab9 */ /* 0x000fe20000000800 */
[----:B------:R-:W-:-:S04]  /*08a0*/  UIMAD.WIDE.U32 UR4, UR4, UR5, URZ ;  /* 0x00000005040472a5 */ /* 0x000fc8000f8e003f */
[----:B------:R-:W-:Y:S02]  /*08b0*/  UIMAD.WIDE.U32 UR38, UR4, UR6, URZ ;  /* 0x00000006042672a5 */ /* 0x000fe4000f8e003f */
[----:B------:R-:W-:-:S04]  /*08c0*/  UIMAD UR41, UR5, UR6, URZ ;  /* 0x00000006052972a4 */ /* 0x000fc8000f8e023f */
[----:B------:R-:W-:Y:S01]  /*08d0*/  UIADD3 UR41, UR39, UR41, URZ ;  /* 0x0000002927297290 */ /* 0x000fe2000fffe03f */
[----:B-1----:R-:W-:-:S04]  /*08e0*/  @P1 IMAD.WIDE.U32 R16, R17, UR8, R4 ;  /* 0x0000000811101c25 */ /* 0x002fc8000f8e0004 */
[----:B------:R-:W-:Y:S02]  /*08f0*/  @P1 IMAD.IADD R17, R17, 0x1, R15 ;  /* 0x0000000111111824 */ /* 0x000fe400078e020f */
[----:B--2---:R-:W-:-:S04]  /*0900*/  @!P1 IMAD.WIDE.U32 R10, R4, R13, R10 ;  /* 0x0000000d040a9225 */ /* 0x004fc800078e000a */
[----:B------:R-:W-:Y:S02]  /*0910*/  @!P1 IMAD.MOV.U32 R16, RZ, RZ, R10 ;  /* 0x000000ffff109224 */ /* 0x000fe400078e000a */
[----:B------:R-:W-:Y:S01]  /*0920*/  @!P1 IMAD.MOV.U32 R17, RZ, RZ, R11 ;  /* 0x000000ffff119224 */ /* 0x000fe200078e000b */
[----:B------:R-:W-:Y:S06]  /*0930*/  @!P2 BRA `(.L_x_5) ;  /* 0x00000000000ca947 */ /* 0x000fec0003800000 */
[----:B------:R-:W-:Y:S01]  /*0940*/  UCGABAR_WAIT ;  /* 0x0000000000007dc7 */ /* 0x000fe20008000000 */
[----:B------:R-:W-:Y:S01]  /*0950*/  CCTL.IVALL ;  /* 0x00000000ff00798f */ /* 0x000fe20002000000 */
[----:B------:R-:W-:Y:S05]  /*0960*/  BRA `(.L_x_6) ;  /* 0x0000000000047947 */ /* 0x000fea0003800000 */
.L_x_5:
[----:B------:R-:W-:Y:S06]  /*0970*/  BAR.SYNC.DEFER_BLOCKING 0x0 ;  /* 0x0000000000007b1d */ /* 0x000fec0000010000 */
.L_x_6:
[----:B------:R-:W-:Y:S05]  /*0980*/  @!P3 BRA `(.L_x_7) ;  /* 0x000000700084b947 */ /* 0x000fea0003800000 */
[----:B------:R-:W-:-:S13]  /*0990*/  ISETP.GT.U32.AND P0, PT, R8, 0x1, PT ;  /* 0x000000010800780c */ /* 0x000fda0003f04070 */
[----:B------:R-:W-:Y:S05]  /*09a0*/  @P0 EXIT ;  /* 0x000000000000094d */ /* 0x000fea0003800000 */
[----:B------:R-:W-:Y:S01]  /*09b0*/  ULDC.64 UR4, c[0x0][0x650] ;  /* 0x0001940000047ab9 */ /* 0x000fe20000000a00 */
[----:B------:R-:W-:Y:S01]  /*09c0*/  PRMT R3, RZ, 0x7610, R3 ;  /* 0x00007610ff037816 */ /* 0x000fe20000000003 */
[----:B------:R-:W-:Y:S01]  /*09d0*/  IMAD.MOV.U32 R111, RZ, RZ, -0x1 ;  /* 0xffffffffff6f7424 */ /* 0x000fe200078e00ff */
[----:B------:R-:W-:Y:S01]  /*09e0*/  ISETP.GE.U32.AND P0, PT, R16, UR4, PT ;  /* 0x0000000410007c0c */ /* 0x000fe2000bf06070 */
[----:B------:R-:W-:Y:S02]  /*09f0*/  IMAD.MOV.U32 R103, RZ, RZ, -0x1 ;  /* 0xffffffffff677424 */ /* 0x000fe400078e00ff */
[----:B------:R-:W-:Y:S01]  /*0a00*/  IMAD.MOV.U32 R23, RZ, RZ, -0x1 ;  /* 0xffffffffff177424 */ /* 0x000fe200078e00ff */
[----:B------:R-:W-:-:S13]  /*0a10*/  ISETP.GE.U32.AND.EX P0, PT, R17, UR5, PT, P0 ;  /* 0x0000000511007c0c */ /* 0x000fda000bf06100 */
[----:B------:R-:W-:Y:S05]  /*0a20*/  @P0 BRA `(.L_x_8) ;  /* 0x00000004002c0947 */ /* 0x000fea0003800000 */
[----:B------:R-:W0:Y:S01]  /*0a30*/  LDC.64 R26, c[0x0][0x628] ;  /* 0x00018a00ff1a7b82 */ /* 0x000e220000000a00 */
[----:B------:R-:W-:Y:S02]  /*0a40*/  IMAD.MOV.U32 R10, RZ, RZ, R16 ;  /* 0x000000ffff0a7224 */ /* 0x000fe400078e0010 */
[----:B------:R-:W-:-:S05]  /*0a50*/  IMAD.MOV.U32 R11, RZ, RZ, R17 ;  /* 0x000000ffff0b7224 */ /* 0x000fca00078e0011 */
[----:B------:R-:W1:Y:S08]  /*0a60*/  LDC R8, c[0x0][0x630] ;  /* 0x00018c00ff087b82 */ /* 0x000e700000000800 */
[----:B------:R-:W2:Y:S01]  /*0a70*/  LDC.64 R28, c[0x0][0x620] ;  /* 0x00018800ff1c7b82 */ /* 0x000ea20000000a00 */
[----:B0-----:R-:W-:-:S04]  /*0a80*/  ISETP.NE.U32.AND P0, PT, R26, RZ, PT ;  /* 0x000000ff1a00720c */ /* 0x001fc80003f05070 */
[----:B------:R-:W-:-:S13]  /*0a90*/  ISETP.NE.AND.EX P0, PT, R27, RZ, PT, P0 ;  /* 0x000000ff1b00720c */ /* 0x000fda0003f05300 */
[----:B-12---:R-:W-:Y:S05]  /*0aa0*/  @!P0 BRA `(.L_x_9) ;  /* 0x0000000000288947 */ /* 0x006fea0003800000 */
[----:B------:R-:W0:Y:S02]  /*0ab0*/  LDC R3, c[0x0][0x634] ;  /* 0x00018d00ff037b82 */ /* 0x000e240000000800 */
[----:B0-----:R-:W-:-:S05]  /*0ac0*/  IADD3 R3, P0, R16, R3, RZ ;  /* 0x0000000310037210 */ /* 0x001fca0007f1e0ff */
[----:B------:R-:W-:-:S04]  /*0ad0*/  IMAD.X R21, RZ, RZ, R17, P0 ;  /* 0x000000ffff157224 */ /* 0x000fc800000e0611 */
[----:B------:R-:W-:-:S04]  /*0ae0*/  IMAD.WIDE.U32 R10, R21, R26, RZ ;  /* 0x0000001a150a7225 */ /* 0x000fc800078e00ff */
[----:B------:R-:W-:-:S04]  /*0af0*/  IMAD.WIDE.U32 R12, P0, R3, R27, R10 ;  /* 0x0000001b030c7225 */ /* 0x000fc8000780000a */
[----:B------:R-:W-:-:S04]  /*0b00*/  IMAD.WIDE.U32 R10, R3, R26, RZ ;  /* 0x0000001a030a7225 */ /* 0x000fc800078e00ff */
[----:B------:R-:W-:Y:S01]  /*0b10*/  IMAD.X R15, RZ, RZ, RZ, P0 ;  /* 0x000000ffff0f7224 */ /* 0x000fe200000e06ff */
[----:B------:R-:W-:Y:S01]  /*0b20*/  IADD3 RZ, P0, R11, R12, RZ ;  /* 0x0000000c0bff7210 */ /* 0x000fe20007f1e0ff */
[----:B------:R-:W-:-:S04]  /*0b30*/  IMAD.MOV.U32 R14, RZ, RZ, R13 ;  /* 0x000000ffff0e7224 */ /* 0x000fc800078e000d */
[----:B------:R-:W-:-:S08]  /*0b40*/  IMAD.WIDE.U32.X R10, R21, R27, R14, P0 ;  /* 0x0000001b150a7225 */ /* 0x000fd000000e040e */
.L_x_9:
[----:B------:R-:W0:Y:S01]  /*0b50*/  LDC.64 R32, c[0x0][0x640] ;  /* 0x00019000ff207b82 */ /* 0x000e220000000a00 */
[--C-:B------:R-:W-:Y:S01]  /*0b60*/  SHF.R.U64 R27, R10, R8, R11.reuse ;  /* 0x000000080a1b7219 */ /* 0x100fe2000000120b */
[----:B------:R-:W-:Y:S01]  /*0b70*/  IMAD R24, R9, R24, R4 ;  /* 0x0000001809187224 */ /* 0x000fe200078e0204 */
[----:B------:R-:W-:Y:S01]  /*0b80*/  SHF.R.U32.HI R3, RZ, R8, R11 ;  /* 0x00000008ff037219 */ /* 0x000fe2000001160b */
[----:B------:R-:W-:Y:S01]  /*0b90*/  IMAD.MOV.U32 R23, RZ, RZ, 0x1 ;  /* 0x00000001ff177424 */ /* 0x000fe200078e00ff */
[----:B------:R-:W-:-:S03]  /*0ba0*/  IADD3 R5, P0, RZ, -R27, RZ ;  /* 0x8000001bff057210 */ /* 0x000fc60007f1e0ff */
[----:B------:R-:W1:Y:S02]  /*0bb0*/  LDC R12, c[0x0][0x618] ;  /* 0x00018600ff0c7b82 */ /* 0x000e640000000800 */
[----:B------:R-:W-:Y:S02]  /*0bc0*/  IMAD.X R3, RZ, RZ, ~R3, P0 ;  /* 0x000000ffff037224 */ /* 0x000fe400000e0e03 */
[----:B------:R-:W-:-:S04]  /*0bd0*/  IMAD.WIDE.U32 R10, R5, R28, R16 ;  /* 0x0000001c050a7225 */ /* 0x000fc800078e0010 */
[----:B------:R-:W2:Y:S01]  /*0be0*/  LDC R20, c[0x0][0x608] ;  /* 0x00018200ff147b82 */ /* 0x000ea20000000800 */
[----:B------:R-:W-:Y:S02]  /*0bf0*/  IMAD R8, R3, R28, RZ ;  /* 0x0000001c03087224 */ /* 0x000fe400078e02ff */
[----:B------:R-:W-:Y:S02]  /*0c00*/  IMAD.MOV.U32 R3, RZ, RZ, -0x1 ;  /* 0xffffffffff037424 */ /* 0x000fe400078e00ff */
[----:B------:R-:W-:-:S03]  /*0c10*/  IMAD R5, R5, R29, R8 ;  /* 0x0000001d05057224 */ /* 0x000fc600078e0208 */
[----:B------:R-:W3:Y:S01]  /*0c20*/  LDC R30, c[0x0][0x658] ;  /* 0x00019600ff1e7b82 */ /* 0x000ee20000000800 */
[----:B------:R-:W-:Y:S01]  /*0c30*/  IMAD.IADD R5, R11, 0x1, R5 ;  /* 0x000000010b057824 */ /* 0x000fe200078e0205 */
[----:B0-----:R-:W-:-:S04]  /*0c40*/  ISETP.NE.U32.AND P0, PT, R32, RZ, PT ;  /* 0x000000ff2000720c */ /* 0x001fc80003f05070 */
[----:B------:R-:W-:Y:S02]  /*0c50*/  ISETP.NE.AND.EX P0, PT, R33, RZ, PT, P0 ;  /* 0x000000ff2100720c */ /* 0x000fe40003f05300 */
[----:B------:R-:W0:Y:S01]  /*0c60*/  LDC R26, c[0x0][0x600] ;  /* 0x00018000ff1a7b82 */ /* 0x000e220000000800 */
[-CC-:B-1----:R-:W-:Y:S02]  /*0c70*/  SHF.R.U64 R14, R10, R12.reuse, R5.reuse ;  /* 0x0000000c0a0e7219 */ /* 0x182fe40000001205 */
[----:B------:R-:W-:-:S05]  /*0c80*/  SHF.R.U32.HI R5, RZ, R12, R5 ;  /* 0x0000000cff057219 */ /* 0x000fca0000011605 */
[----:B------:R-:W1:Y:S01]  /*0c90*/  LDC R15, c[0x0][0x648] ;  /* 0x00019200ff0f7b82 */ /* 0x000e620000000800 */
[-CC-:B--2---:R-:W-:Y:S02]  /*0ca0*/  SHF.R.U64 R29, R14, R20.reuse, R5.reuse ;  /* 0x000000140e1d7219 */ /* 0x184fe40000001205 */
[----:B------:R-:W-:-:S05]  /*0cb0*/  SHF.R.U32.HI R5, RZ, R20, R5 ;  /* 0x00000014ff057219 */ /* 0x000fca0000011605 */
[----:B------:R-:W2:Y:S01]  /*0cc0*/  LDC R21, c[0x0][0x638] ;  /* 0x00018e00ff157b82 */ /* 0x000ea20000000800 */
[-CC-:B---3--:R-:W-:Y:S02]  /*0cd0*/  SHF.R.U64 R20, R29, R30.reuse, R5.reuse ;  /* 0x0000001e1d147219 */ /* 0x188fe40000001205 */
[-C--:B------:R-:W-:Y:S02]  /*0ce0*/  SHF.L.U32 R3, R3, R30.reuse, RZ ;  /* 0x0000001e03037219 */ /* 0x080fe400000006ff */
[----:B------:R-:W-:Y:S01]  /*0cf0*/  SHF.R.U32.HI R5, RZ, R30, R5 ;  /* 0x0000001eff057219 */ /* 0x000fe20000011605 */
[----:B------:R-:W-:Y:S01]  /*0d00*/  IMAD.MOV.U32 R4, RZ, RZ, R20 ;  /* 0x000000ffff047224 */ /* 0x000fe200078e0014 */
[----:B------:R-:W-:Y:S01]  /*0d10*/  LOP3.LUT R12, RZ, R3, RZ, 0x33, !PT ;  /* 0x00000003ff0c7212 */ /* 0x000fe200078e33ff */
[----:B------:R-:W3:Y:S01]  /*0d20*/  LDC R25, c[0x0][0x610] ;  /* 0x00018400ff197b82 */ /* 0x000ee20000000800 */
[----:B------:R-:W-:Y:S05]  /*0d30*/  @!P0 BRA `(.L_x_10) ;  /* 0x0000000000288947 */ /* 0x000fea0003800000 */
[----:B------:R-:W4:Y:S02]  /*0d40*/  LDC R3, c[0x0][0x64c] ;  /* 0x00019300ff037b82 */ /* 0x000f240000000800 */
[----:B----4-:R-:W-:-:S05]  /*0d50*/  IADD3 R3, P0, R20, R3, RZ ;  /* 0x0000000314037210 */ /* 0x010fca0007f1e0ff */
        /* <DEDUP_REMOVED lines=8> */
.L_x_10:
[----:B-1----:R-:W-:Y:S01]  /*0de0*/  SHF.R.U64 R4, R4, R15, R5 ;  /* 0x0000000f04047219 */ /* 0x002fe20000001205 */
[----:B0-----:R-:W-:Y:S01]  /*0df0*/  VIADD R5, R26, 0xffffffff ;  /* 0xffffffff1a057836 */ /* 0x001fe20000000000 */
[----:B------:R-:W-:Y:S01]  /*0e00*/  SHF.L.U32 R3, R23, R30, RZ ;  /* 0x0000001e17037219 */ /* 0x000fe200000006ff */
[----:B------:R-:W-:Y:S01]  /*0e10*/  IMAD.MOV.U32 R23, RZ, RZ, R27 ;  /* 0x000000ffff177224 */ /* 0x000fe200078e001b */
[----:B------:R-:W-:Y:S01]  /*0e20*/  LOP3.LUT R12, R29, R12, RZ, 0xc0, !PT ;  /* 0x0000000c1d0c7212 */ /* 0x000fe200078ec0ff */
[----:B------:R-:W-:Y:S01]  /*0e30*/  IMAD.MOV R8, RZ, RZ, -R4 ;  /* 0x000000ffff087224 */ /* 0x000fe200078e0a04 */
[----:B------:R-:W-:-:S03]  /*0e40*/  SEL R7, R7, R24, !P1 ;  /* 0x0000001807077207 */ /* 0x000fc60004800000 */
[----:B------:R-:W-:Y:S01]  /*0e50*/  IMAD R12, R3, R4, R12 ;  /* 0x00000004030c7224 */ /* 0x000fe200078e020c */
[----:B------:R-:W-:Y:S01]  /*0e60*/  LOP3.LUT R4, R14, R5, RZ, 0xc0, !PT ;  /* 0x000000050e047212 */ /* 0x000fe200078ec0ff */
[----:B--2---:R-:W-:Y:S02]  /*0e70*/  IMAD R3, R8, R21, R20 ;  /* 0x0000001508037224 */ /* 0x004fe400078e0214 */
[----:B---3--:R-:W-:Y:S02]  /*0e80*/  IMAD R7, R12, R25, R7 ;  /* 0x000000190c077224 */ /* 0x008fe400078e0207 */
[----:B------:R-:W-:Y:S02]  /*0e90*/  IMAD.MOV.U32 R5, RZ, RZ, 0x1 ;  /* 0x00000001ff057424 */ /* 0x000fe400078e00ff */
[----:B------:R-:W-:-:S03]  /*0ea0*/  IMAD R4, R3, R26, R4 ;  /* 0x0000001a03047224 */ /* 0x000fc600078e0204 */
[----:B------:R-:W-:Y:S02]  /*0eb0*/  PRMT R3, R5, 0x7610, R3 ;  /* 0x0000761005037816 */ /* 0x000fe40000000003 */
[----:B------:R-:W-:Y:S02]  /*0ec0*/  SEL R103, R4, R7, !P1 ;  /* 0x0000000704677207 */ /* 0x000fe40004800000 */
[----:B------:R-:W-:-:S07]  /*0ed0*/  SEL R111, R7, R4, !P1 ;  /* 0x00000004076f7207 */ /* 0x000fce0004800000 */
.L_x_8:
[----:B------:R-:W-:-:S08]  /*0ee0*/  NOP ;  /* 0x0000000000007918 */ /* 0x000fd00000000000 */
[----:B------:R-:W0:Y:S02]  /*0ef0*/  USETMAXREG.TRY_ALLOC.CTAPOOL UP0, 0xe8 ;  /* 0x000000e8000079c8 */ /* 0x000e240008000600 */
[----:B0-----:R-:W-:-:S13]  /*0f00*/  PLOP3.LUT P0, PT, PT, PT, UP0, 0x80, 0x0 ;  /* 0x000000000000781c */ /* 0x001fda0003f0f008 */
[----:B------:R-:W-:Y:S05]  /*0f10*/  @!P0 BRA `(.L_x_8) ;  /* 0xfffffffc00f08947 */ /* 0x000fea000383ffff */
[----:B------:R-:W-:Y:S01]  /*0f20*/  ULDC.64 UR4, c[0x0][0x598] ;  /* 0x0001660000047ab9 */ /* 0x000fe20000000a00 */
[----:B------:R-:W-:Y:S01]  /*0f30*/  ULDC.64 UR36, c[0x0][0x208] ;  /* 0x0000820000247ab9 */ /* 0x000fe20000000a00 */
[----:B------:R-:W-:-:S04]  /*0f40*/  ISETP.NE.U32.AND P0, PT, RZ, UR4, PT ;  /* 0x00000004ff007c0c */ /* 0x000fc8000bf05070 */
[----:B------:R-:W-:-:S13]  /*0f50*/  ISETP.NE.AND.EX P0, PT, RZ, UR5, PT, P0 ;  /* 0x00000005ff007c0c */ /* 0x000fda000bf05300 */
[----:B------:R-:W-:Y:S05]  /*0f60*/  @!P0 BRA `(.L_x_11) ;  /* 0x00000000001c8947 */ /* 0x000fea0003800000 */
[----:B------:R-:W0:Y:S02]  /*0f70*/  LDC.64 R4, c[0x0][0x598] ;  /* 0x00016600ff047b82 */ /* 0x000e240000000a00 */
[----:B0-----:R-:W2:Y:S02]  /*0f80*/  LDG.E.64 R4, desc[UR36][R4.64] ;  /* 0x0000002404047981 */ /* 0x001ea4000c1e1b00 */
[----:B--2---:R-:W-:-:S04]  /*0f90*/  ISETP.NE.U32.AND P0, PT, R4, RZ, PT ;  /* 0x000000ff0400720c */ /* 0x004fc80003f05070 */
[----:B------:R-:W-:-:S13]  /*0fa0*/  ISETP.NE.AND.EX P0, PT, R5, RZ, PT, P0 ;  /* 0x000000ff0500720c */ /* 0x000fda0003f05300 */
[----:B------:R-:W-:Y:S05]  /*0fb0*/  @!P0 BRA `(.L_x_11) ;  /* 0x0000000000088947 */ /* 0x000fea0003800000 */
[----:B------:R0:W5:Y:S01]  /*0fc0*/  LD.E R90, desc[UR36][R4.64] ;  /* 0x00000024045a7980 */ /* 0x000162000c101900 */
[----:B------:R-:W-:Y:S05]  /*0fd0*/  BRA `(.L_x_12) ;  /* 0x0000000000247947 */ /* 0x000fea0003800000 */
.L_x_11:
[----:B------:R-:W-:Y:S02]  /*0fe0*/  ULDC.64 UR4, c[0x0][0x588] ;  /* 0x0001620000047ab9 */ /* 0x000fe40000000a00 */
[----:B------:R-:W-:-:S04]  /*0ff0*/  ISETP.NE.U32.AND P0, PT, RZ, UR4, PT ;  /* 0x00000004ff007c0c */ /* 0x000fc8000bf05070 */
[----:B------:R-:W-:-:S13]  /*1000*/  ISETP.NE.AND.EX P0, PT, RZ, UR5, PT, P0 ;  /* 0x00000005ff007c0c */ /* 0x000fda000bf05300 */
[----:B------:R-:W-:Y:S05]  /*1010*/  @!P0 BRA `(.L_x_13) ;  /* 0x00000000000c8947 */ /* 0x000fea0003800000 */
[----:B------:R-:W0:Y:S02]  /*1020*/  LDC.64 R90, c[0x0][0x588] ;  /* 0x00016200ff5a7b82 */ /* 0x000e240000000a00 */
[----:B0-----:R1:W5:Y:S01]  /*1030*/  LDG.E R90, desc[UR36][R90.64] ;  /* 0x000000245a5a7981 */ /* 0x001362000c1e1900 */
[----:B------:R-:W-:Y:S05]  /*1040*/  BRA `(.L_x_12) ;  /* 0x0000000000087947 */ /* 0x000fea0003800000 */
.L_x_13:
[----:B------:R-:W-:Y:S02]  /*1050*/  ULDC UR4, c[0x0][0x580] ;  /* 0x0001600000047ab9 */ /* 0x000fe40000000800 */
[----:B------:R-:W-:-:S07]  /*1060*/  IMAD.U32 R90, RZ, RZ, UR4 ;  /* 0x00000004ff5a7e24 */ /* 0x000fce000f8e00ff */
.L_x_12:
[----:B------:R-:W-:Y:S02]  /*1070*/  ULDC.64 UR4, c[0x0][0x5a0] ;  /* 0x0001680000047ab9 */ /* 0x000fe40000000a00 */
[----:B------:R-:W-:-:S04]  /*1080*/  ISETP.NE.U32.AND P0, PT, RZ, UR4, PT ;  /* 0x00000004ff007c0c */ /* 0x000fc8000bf05070 */
[----:B------:R-:W-:-:S13]  /*1090*/  ISETP.NE.AND.EX P0, PT, RZ, UR5, PT, P0 ;  /* 0x00000005ff007c0c */ /* 0x000fda000bf05300 */
[----:B------:R-:W-:Y:S05]  /*10a0*/  @!P0 BRA `(.L_x_14) ;  /* 0x00000000001c8947 */ /* 0x000fea0003800000 */
[----:B0-----:R-:W0:Y:S02]  /*10b0*/  LDC.64 R4, c[0x0][0x5a0] ;  /* 0x00016800ff047b82 */ /* 0x001e240000000a00 */
[----:B0-----:R-:W2:Y:S02]  /*10c0*/  LDG.E.64 R4, desc[UR36][R4.64] ;  /* 0x0000002404047981 */ /* 0x001ea4000c1e1b00 */
[----:B--2---:R-:W-:-:S04]  /*10d0*/  ISETP.NE.U32.AND P0, PT, R4, RZ, PT ;  /* 0x000000ff0400720c */ /* 0x004fc80003f05070 */
[----:B------:R-:W-:-:S13]  /*10e0*/  ISETP.NE.AND.EX P0, PT, R5, RZ, PT, P0 ;  /* 0x000000ff0500720c */ /* 0x000fda0003f05300 */
[----:B------:R-:W-:Y:S05]  /*10f0*/  @!P0 BRA `(.L_x_14) ;  /* 0x0000000000088947 */ /* 0x000fea0003800000 */
[----:B-1----:R0:W5:Y:S01]  /*1100*/  LD.E R91, desc[UR36][R4.64] ;  /* 0x00000024045b7980 */ /* 0x002162000c101900 */
[----:B------:R-:W-:Y:S05]  /*1110*/  BRA `(.L_x_15) ;  /* 0x0000000000247947 */ /* 0x000fea0003800000 */
.L_x_14:
[----:B------:R-:W-:Y:S02]  /*1120*/  ULDC.64 UR4, c[0x0][0x590] ;  /* 0x0001640000047ab9 */ /* 0x000fe40000000a00 */
[----:B------:R-:W-:-:S04]  /*1130*/  ISETP.NE.U32.AND P0, PT, RZ, UR4, PT ;  /* 0x00000004ff007c0c */ /* 0x000fc8000bf05070 */
[----:B------:R-:W-:-:S13]  /*1140*/  ISETP.NE.AND.EX P0, PT, RZ, UR5, PT, P0 ;  /* 0x00000005ff007c0c */ /* 0x000fda000bf05300 */
[----:B------:R-:W-:Y:S05]  /*1150*/  @!P0 BRA `(.L_x_16) ;  /* 0x00000000000c8947 */ /* 0x000fea0003800000 */
[----:B0-----:R-:W1:Y:S02]  /*1160*/  LDC.64 R4, c[0x0][0x590] ;  /* 0x00016400ff047b82 */ /* 0x001e640000000a00 */
[----:B-1----:R1:W5:Y:S01]  /*1170*/  LDG.E R91, desc[UR36][R4.64] ;  /* 0x00000024045b7981 */ /* 0x002362000c1e1900 */
[----:B------:R-:W-:Y:S05]  /*1180*/  BRA `(.L_x_15) ;  /* 0x0000000000087947 */ /* 0x000fea0003800000 */
.L_x_16:
[----:B------:R-:W-:Y:S02]  /*1190*/  ULDC UR4, c[0x0][0x584] ;  /* 0x0001610000047ab9 */ /* 0x000fe40000000800 */
[----:B-1----:R-:W-:-:S07]  /*11a0*/  IMAD.U32 R91, RZ, RZ, UR4 ;  /* 0x00000004ff5b7e24 */ /* 0x002fce000f8e00ff */
.L_x_15:
[----:B------:R-:W-:-:S13]  /*11b0*/  LOP3.LUT P0, RZ, R3, 0xff, RZ, 0xc0, !PT ;  /* 0x000000ff03ff7812 */ /* 0x000fda000780c0ff */
[----:B------:R-:W-:Y:S05]  /*11c0*/  @!P0 EXIT ;  /* 0x000000000000894d */ /* 0x000fea0003800000 */
[----:B------:R-:W2:Y:S01]  /*11d0*/  LDC R93, c[0x0][0x658] ;  /* 0x00019600ff5d7b82 */ /* 0x000ea20000000800 */
[----:B------:R-:W-:Y:S01]  /*11e0*/  LOP3.LUT R6, R6, 0x1, RZ, 0xc0, !PT ;  /* 0x0000000106067812 */ /* 0x000fe200078ec0ff */
[----:B------:R-:W-:Y:S01]  /*11f0*/  ULDC.64 UR6, c[0x0][0x288] ;  /* 0x0000a20000067ab9 */ /* 0x000fe20000000a00 */
[----:B------:R-:W-:Y:S01]  /*1200*/  SHF.R.U32.HI R3, RZ, 0x2, R98 ;  /* 0x00000002ff037819 */ /* 0x000fe20000011662 */
[----:B------:R-:W-:Y:S01]  /*1210*/  UIADD3 UR4, UR7, 0x7f, URZ ;  /* 0x0000007f07047890 */ /* 0x000fe2000fffe03f */
[----:B------:R-:W-:Y:S01]  /*1220*/  SHF.R.U32.HI R0, RZ, 0x1, R0 ;  /* 0x00000001ff007819 */ /* 0x000fe20000011600 */
[----:B------:R-:W-:Y:S01]  /*1230*/  IMAD.SHL.U32 R88, R6, 0x40, RZ ;  /* 0x0000004006587824 */ /* 0x000fe200078e00ff */
[----:B------:R-:W-:Y:S01]  /*1240*/  LOP3.LUT R3, R3, 0x7, RZ, 0xc0, !PT ;  /* 0x0000000703037812 */ /* 0x000fe200078ec0ff */
[----:B------:R-:W3:Y:S01]  /*1250*/  LDC.64 R96, c[0x0][0x5c8] ;  /* 0x00017200ff607b82 */ /* 0x000ee20000000a00 */
[----:B------:R-:W-:Y:S01]  /*1260*/  USHF.R.S32.HI UR5, URZ, 0x1f, UR4 ;  /* 0x0000001f3f057899 */ /* 0x000fe20008011404 */
[----:B------:R-:W-:Y:S01]  /*1270*/  LOP3.LUT R0, R0, 0x30, RZ, 0xc0, !PT ;  /* 0x0000003000007812 */ /* 0x000fe200078ec0ff */
[----:B01----:R-:W-:Y:S01]  /*1280*/  IMAD.MOV.U32 R4, RZ, RZ, 0x1 ;  /* 0x00000001ff047424 */ /* 0x003fe200078e00ff */
[--C-:B------:R-:W-:Y:S01]  /*1290*/  LOP3.LUT R88, R88, 0x40, R3.reuse, 0xe2, !PT ;  /* 0x0000004058587812 */ /* 0x100fe200078ee203 */
[----:B------:R-:W-:Y:S01]  /*12a0*/  ULEA.HI UR5, UR5, UR4, URZ, 0x7 ;  /* 0x0000000405057291 */ /* 0x000fe2000f8f383f */
[-C--:B------:R-:W-:Y:S01]  /*12b0*/  IADD3 R3, RZ, -R0.reuse, -R3 ;  /* 0x80000000ff037210 */ /* 0x080fe20007ffe803 */
[----:B------:R-:W-:Y:S01]  /*12c0*/  IMAD.U32 R5, RZ, RZ, UR6 ;  /* 0x00000006ff057e24 */ /* 0x000fe2000f8e00ff */
[----:B------:R-:W0:Y:S01]  /*12d0*/  LDC R100, c[0x0][0x600] ;  /* 0x00018000ff647b82 */ /* 0x000e220000000800 */
[----:B------:R-:W-:Y:S01]  /*12e0*/  LOP3.LUT R88, R88, R0, RZ, 0xfc, !PT ;  /* 0x0000000058587212 */ /* 0x000fe200078efcff */
[----:B------:R-:W-:Y:S01]  /*12f0*/  IMAD.MOV.U32 R0, RZ, RZ, -0x1 ;  /* 0xffffffffff007424 */ /* 0x000fe200078e00ff */
[----:B------:R-:W-:Y:S01]  /*1300*/  USHF.R.S32.HI UR43, URZ, 0x7, UR5 ;  /* 0x000000073f2b7899 */ /* 0x000fe20008011405 */
[----:B------:R-:W-:Y:S01]  /*1310*/  LOP3.LUT R92, R98, 0x3, RZ, 0xc0, !PT ;  /* 0x00000003625c7812 */ /* 0x000fe200078ec0ff */
[----:B------:R-:W-:Y:S01]  /*1320*/  IMAD R3, R6, -0x40, R3 ;  /* 0xffffffc006037824 */ /* 0x000fe200078e0203 */
[----:B------:R-:W-:Y:S01]  /*1330*/  LOP3.LUT R99, R98, 0x80, RZ, 0xc0, !PT ;  /* 0x0000008062637812 */ /* 0x000fe200078ec0ff */
[----:B------:R-:W-:Y:S01]  /*1340*/  UISETP.LT.AND UP0, UPT, UR43, 0x1, UPT ;  /* 0x000000012b00788c */ /* 0x000fe2000bf01270 */
[-C--:B--2---:R-:W-:Y:S01]  /*1350*/  SHF.L.U32 R0, R0, R93.reuse, RZ ;  /* 0x0000005d00007219 */ /* 0x084fe200000006ff */
[----:B------:R-:W-:Y:S01]  /*1360*/  ULDC UR4, c[0x0][0x284] ;  /* 0x0000a10000047ab9 */ /* 0x000fe20000000800 */
[----:B------:R-:W-:Y:S01]  /*1370*/  IMAD R92, R92, -0x2, R5 ;  /* 0xfffffffe5c5c7824 */ /* 0x000fe200078e0205 */
[----:B------:R-:W-:Y:S01]  /*1380*/  USEL UR44, UR43, 0x1, UP0 ;  /* 0x000000012b2c7887 */ /* 0x000fe20008000000 */
[----:B------:R-:W-:Y:S01]  /*1390*/  SHF.L.U32 R93, R4, R93, RZ ;  /* 0x0000005d045d7219 */ /* 0x000fe200000006ff */
[----:B------:R-:W-:Y:S01]  /*13a0*/  IMAD.SHL.U32 R98, R98, 0x2, RZ ;  /* 0x0000000262627824 */ /* 0x000fe200078e00ff */
[----:B------:R-:W-:Y:S01]  /*13b0*/  LOP3.LUT R118, R18, 0x1, RZ, 0xfc, !PT ;  /* 0x0000000112767812 */ /* 0x000fe200078efcff */
[----:B------:R-:W-:Y:S01]  /*13c0*/  VIADD R102, R3, UR4 ;  /* 0x0000000403667c36 */ /* 0x000fe20008000000 */
[C-C-:B---3--:R-:W-:Y:S01]  /*13d0*/  SHF.L.U64.HI R94, R96.reuse, 0x7, R97.reuse ;  /* 0x00000007605e7819 */ /* 0x148fe20000010261 */
[----:B------:R-:W-:Y:S01]  /*13e0*/  IMAD.MOV.U32 R89, RZ, RZ, RZ ;  /* 0x000000ffff597224 */ /* 0x000fe200078e00ff */
[C---:B------:R-:W-:Y:S01]  /*13f0*/  SHF.L.U64.HI R95, R96.reuse, 0x3, R97 ;  /* 0x00000003605f7819 */ /* 0x040fe20000010261 */
[C---:B------:R-:W-:Y:S01]  /*1400*/  IMAD.SHL.U32 R97, R96.reuse, 0x80, RZ ;  /* 0x0000008060617824 */ /* 0x040fe200078e00ff */
[----:B------:R-:W-:Y:S01]  /*1410*/  SHF.R.U32.HI R99, RZ, 0x7, R99 ;  /* 0x00000007ff637819 */ /* 0x000fe20000011663 */
[----:B------:R-:W-:Y:S01]  /*1420*/  IMAD.SHL.U32 R96, R96, 0x8, RZ ;  /* 0x0000000860607824 */ /* 0x000fe200078e00ff */
[----:B------:R-:W-:Y:S01]  /*1430*/  LOP3.LUT R101, RZ, R0, RZ, 0x33, !PT ;  /* 0x00000000ff657212 */ /* 0x000fe200078e33ff */
[----:B------:R-:W-:Y:S01]  /*1440*/  UIADD3 UR44, UR43, -UR44, URZ ;  /* 0x8000002c2b2c7290 */ /* 0x000fe2000fffe03f */
[----:B0-----:R-:W-:Y:S01]  /*1450*/  VIADD R100, R100, 0xffffffff ;  /* 0xffffffff64647836 */ /* 0x001fe20000000000 */
[----:B------:R-:W-:Y:S01]  /*1460*/  UMOV UR40, URZ ;  /* 0x0000003f00287c82 */ /* 0x000fe20008000000 */
[----:B------:R-:W-:-:S09]  /*1470*/  UMOV UR42, URZ ;  /* 0x0000003f002a7c82 */ /* 0x000fd20008000000 */
.L_x_160:
[----:B0-----:R-:W0:Y:S01]  /*1480*/  SHFL.IDX PT, R0, R99, RZ, 0x1f ;  /* 0x00001fff63007589 */ /* 0x001e2200000e0000 */
[----:B-1----:R-:W1:Y:S01]  /*1490*/  S2UR UR7, SR_CgaCtaId ;  /* 0x00000000000779c3 */ /* 0x002e620000008800 */
[----:B------:R-:W-:Y:S01]  /*14a0*/  UMOV UR6, 0x400 ;  /* 0x0000040000067882 */ /* 0x000fe20000000000 */
[----:B0-----:R-:W-:Y:S01]  /*14b0*/  R2UR UR4, R0 ;  /* 0x00000000000472ca */ /* 0x001fe200000e0000 */
[----:B-1----:R-:W-:-:S12]  /*14c0*/  ULEA UR6, UR7, UR6, 0x18 ;  /* 0x0000000607067291 */ /* 0x002fd8000f8ec03f */
[----:B------:R-:W-:-:S04]  /*14d0*/  ULEA.HI UR5, UR4, UR4, URZ, 0x1 ;  /* 0x0000000404057291 */ /* 0x000fc8000f8f083f */
[----:B------:R-:W-:-:S04]  /*14e0*/  ULOP3.LUT UR5, UR5, 0x7fffe, URZ, 0xc0, !UPT ;  /* 0x0007fffe05057892 */ /* 0x000fc8000f8ec03f */
[----:B------:R-:W-:-:S03]  /*14f0*/  UIADD3 UR5, UR4, -UR5, URZ ;  /* 0x8000000504057290 */ /* 0x000fc6000fffe03f */
[----:B------:R-:W-:Y:S01]  /*1500*/  ULDC UR4, c[0x0][0x28c] ;  /* 0x0000a30000047ab9 */ /* 0x000fe20000000800 */
[----:B------:R-:W-:Y:S01]  /*1510*/  ULEA UR5, UR5, UR6, 0xd ;  /* 0x0000000605057291 */ /* 0x000fe2000f8e683f */
[----:B------:R-:W-:-:S03]  /*1520*/  ISETP.LT.AND P0, PT, RZ, UR4, PT ;  /* 0x00000004ff007c0c */ /* 0x000fc6000bf01270 */
[----:B------:R-:W-:-:S04]  /*1530*/  UIADD3 UR5, UR5, 0x100, URZ ;  /* 0x0000010005057890 */ /* 0x000fc8000fffe03f */
[----:B------:R-:W-:-:S04]  /*1540*/  USHF.R.U32.HI UR5, URZ, 0x4, UR5 ;  /* 0x000000043f057899 */ /* 0x000fc80008011605 */
[----:B------:R-:W-:-:S04]  /*1550*/  ULOP3.LUT UR5, UR5, 0x3fff, URZ, 0xc0, !UPT ;  /* 0x00003fff05057892 */ /* 0x000fc8000f8ec03f */
[----:B------:R-:W-:Y:S01]  /*1560*/  ULOP3.LUT UR45, UR5, 0x10000, URZ, 0xfc, !UPT ;  /* 0x00010000052d7892 */ /* 0x000fe2000f8efc3f */
[----:B--2345:R-:W-:Y:S11]  /*1570*/  @P0 BRA `(.L_x_17) ;  /* 0x0000000000400947 */ /* 0x03cff60003800000 */
[----:B------:R-:W-:Y:S01]  /*1580*/  MOV R0, 0x0 ;  /* 0x0000000000007802 */ /* 0x000fe20000000f00 */
[----:B------:R-:W-:Y:S01]  /*1590*/  ULDC.64 UR4, c[0x4][0x68] ;  /* 0x01001a0000047ab9 */ /* 0x000fe20000000a00 */
[----:B------:R-:W-:Y:S01]  /*15a0*/  ULDC.64 UR6, c[0x4][0x8] ;  /* 0x0100020000067ab9 */ /* 0x000fe20000000a00 */
[----:B------:R-:W-:Y:S01]  /*15b0*/  IMAD.U32 R4, RZ, RZ, UR4 ;  /* 0x00000004ff047e24 */ /* 0x000fe2000f8e00ff */
[----:B------:R0:W1:Y:S01]  /*15c0*/  LDC.64 R14, c[0x4][R0] ;  /* 0x01000000000e7b82 */ /* 0x0000620000000a00 */
[----:B------:R-:W-:Y:S01]  /*15d0*/  IMAD.U32 R5, RZ, RZ, UR5 ;  /* 0x00000005ff057e24 */ /* 0x000fe2000f8e00ff */
[----:B------:R-:W-:Y:S01]  /*15e0*/  ULDC.64 UR4, c[0x4][0x70] ;  /* 0x01001c0000047ab9 */ /* 0x000fe20000000a00 */
[----:B------:R-:W-:Y:S02]  /*15f0*/  IMAD.U32 R10, RZ, RZ, UR6 ;  /* 0x00000006ff0a7e24 */ /* 0x000fe4000f8e00ff */
[----:B------:R-:W-:Y:S02]  /*1600*/  IMAD.U32 R6, RZ, RZ, UR4 ;  /* 0x00000004ff067e24 */ /* 0x000fe4000f8e00ff */
[----:B------:R-:W-:-:S02]  /*1610*/  IMAD.U32 R7, RZ, RZ, UR5 ;  /* 0x00000005ff077e24 */ /* 0x000fc4000f8e00ff */
[----:B------:R-:W-:Y:S02]  /*1620*/  IMAD.U32 R11, RZ, RZ, UR7 ;  /* 0x00000007ff0b7e24 */ /* 0x000fe4000f8e00ff */
[----:B------:R-:W-:Y:S02]  /*1630*/  IMAD.MOV.U32 R8, RZ, RZ, 0x1e1 ;  /* 0x000001e1ff087424 */ /* 0x000fe400078e00ff */
[----:B------:R-:W-:Y:S02]  /*1640*/  IMAD.MOV.U32 R12, RZ, RZ, 0x1 ;  /* 0x00000001ff0c7424 */ /* 0x000fe400078e00ff */
[----:B0-----:R-:W-:-:S07]  /*1650*/  IMAD.MOV.U32 R13, RZ, RZ, RZ ;  /* 0x000000ffff0d7224 */ /* 0x001fce00078e00ff */
[----:B------:R-:W-:-:S07]  /*1660*/  LEPC R20, `(.L_x_17) ;  /* 0x000000001014794e */ /* 0x000fce0000000000 */
[----:B-1---5:R-:W-:Y:S05]  /*1670*/  CALL.ABS.NOINC R14 ;  /* 0x000000000e007343 */ /* 0x022fea0003c00000 */
.L_x_17:
[----:B------:R-:W-:-:S13]  /*1680*/  ISETP.NE.AND P0, PT, R118, 0x3, PT ;  /* 0x000000037600780c */ /* 0x000fda0003f05270 */
[----:B------:R-:W-:Y:S05]  /*1690*/  @!P0 BRA `(.L_x_18) ;  /* 0x0000000000048947 */ /* 0x000fea0003800000 */
[----:B------:R-:W-:Y:S01]  /*16a0*/  BPT.TRAP 0x1 ;  /* 0x000000040000795c */ /* 0x000fe20000300000 */
.L_x_18:
[----:B------:R-:W0:Y:S01]  /*16b0*/  S2UR UR5, SR_CgaCtaId ;  /* 0x00000000000579c3 */ /* 0x000e220000008800 */
[----:B------:R-:W-:Y:S01]  /*16c0*/  UMOV UR4, 0x400 ;  /* 0x0000040000047882 */ /* 0x000fe20000000000 */
[----:B------:R-:W-:Y:S02]  /*16d0*/  IMAD.U32 R0, RZ, RZ, UR40 ;  /* 0x00000028ff007e24 */ /* 0x000fe4000f8e00ff */
[----:B------:R-:W-:-:S03]  /*16e0*/  IMAD.U32 R3, RZ, RZ, UR42 ;  /* 0x0000002aff037e24 */ /* 0x000fc6000f8e00ff */
[----:B------:R-:W-:Y:S01]  /*16f0*/  SHF.L.U32 R0, R0, 0x1f, RZ ;  /* 0x0000001f00007819 */ /* 0x000fe200000006ff */
[----:B0-----:R-:W-:-:S06]  /*1700*/  ULEA UR4, UR5, UR4, 0x18 ;  /* 0x0000000405047291 */ /* 0x001fcc000f8ec03f */
[----:B------:R-:W-:-:S04]  /*1710*/  IMAD.U32 R6, RZ, RZ, UR4 ;  /* 0x00000004ff067e24 */ /* 0x000fc8000f8e00ff */
[----:B------:R-:W-:-:S04]  /*1720*/  IMAD R3, R3, 0x8, R6 ;  /* 0x0000000803037824 */ /* 0x000fc800078e0206 */
[----:B------:R0:W1:Y:S01]  /*1730*/  SYNCS.PHASECHK.TRANS64.TRYWAIT P1, [R3+URZ], R0 ;  /* 0x00000000030075a7 */ /* 0x000062000802017f */
[----:B------:R-:W-:Y:S05]  /*1740*/  @!P0 BRA `(.L_x_19) ;  /* 0x0000000000048947 */ /* 0x000fea0003800000 */
[----:B------:R-:W-:Y:S01]  /*1750*/  BPT.TRAP 0x1 ;  /* 0x000000040000795c */ /* 0x000fe20000300000 */
.L_x_19:
[----:B------:R-:W-:-:S05]  /*1760*/  IMAD.U32 R4, RZ, RZ, UR44 ;  /* 0x0000002cff047e24 */ /* 0x000fca000f8e00ff */
[----:B------:R-:W-:Y:S01]  /*1770*/  ISETP.GE.AND P2, PT, R4, 0x1, PT ;  /* 0x000000010400780c */ /* 0x000fe20003f46270 */
[----:B-1----:R-:W-:-:S12]  /*1780*/  @P1 BRA `(.L_x_20) ;  /* 0x0000000000081947 */ /* 0x002fd80003800000 */
[----:B------:R-:W1:Y:S02]  /*1790*/  SYNCS.PHASECHK.TRANS64.TRYWAIT P1, [R3+URZ], R0 ;  /* 0x00000000030075a7 */ /* 0x000e64000802017f */
[----:B-1----:R-:W-:Y:S05]  /*17a0*/  @!P1 BRA `(.L_x_21) ;  /* 0x0000007800389947 */ /* 0x002fea0003800000 */
.L_x_20:
[----:B------:R-:W-:Y:S05]  /*17b0*/  WARPSYNC.ALL ;  /* 0x0000000000007948 */ /* 0x000fea0003800000 */
[----:B------:R-:W-:Y:S01]  /*17c0*/  R2UR UR4, R6 ;  /* 0x00000000060472ca */ /* 0x000fe200000e0000 */
[----:B------:R-:W-:Y:S01]  /*17d0*/  ULEA UR8, UR42, UR45, 0xc ;  /* 0x0000002d2a087291 */ /* 0x000fe2000f8e603f */
[----:B------:R-:W-:Y:S01]  /*17e0*/  WARPGROUP.ARRIVE ;  /* 0x00000000000079c5 */ /* 0x000fe20000000000 */
[----:B------:R-:W-:Y:S01]  /*17f0*/  UMOV UR9, 0x40000040 ;  /* 0x4000004000097882 */ /* 0x000fe20000000000 */
[----:B------:R-:W-:Y:S01]  /*1800*/  UMOV UR11, 0x40000040 ;  /* 0x40000040000b7882 */ /* 0x000fe20000000000 */
[----:B------:R-:W-:Y:S01]  /*1810*/  UIADD3 UR12, UR8, 0x400, URZ ;  /* 0x00000400080c7890 */ /* 0x000fe2000fffe03f */
[----:B------:R-:W-:Y:S01]  /*1820*/  UMOV UR15, UR11 ;  /* 0x0000000b000f7c82 */ /* 0x000fe20008000000 */
[----:B------:R-:W-:Y:S01]  /*1830*/  UMOV UR13, 0x40000040 ;  /* 0x40000040000d7882 */ /* 0x000fe20000000000 */
[----:B------:R-:W-:-:S05]  /*1840*/  UIADD3 UR5, UR8, 0x402, URZ ;  /* 0x0000040208057890 */ /* 0x000fca000fffe03f */
[----:B------:R-:W-:-:S04]  /*1850*/  UIADD3 UR4, UR4, 0x20100, URZ ;  /* 0x0002010004047890 */ /* 0x000fc8000fffe03f */
[----:B------:R-:W-:-:S04]  /*1860*/  USHF.R.U32.HI UR4, URZ, 0x4, UR4 ;  /* 0x000000043f047899 */ /* 0x000fc80008011604 */
[----:B------:R-:W-:-:S04]  /*1870*/  ULOP3.LUT UR4, UR4, 0x3fff, URZ, 0xc0, !UPT ;  /* 0x00003fff04047892 */ /* 0x000fc8000f8ec03f */
[----:B------:R-:W-:-:S04]  /*1880*/  ULOP3.LUT UR4, UR4, 0x10000, URZ, 0xfc, !UPT ;  /* 0x0001000004047892 */ /* 0x000fc8000f8efc3f */
[----:B------:R-:W-:-:S07]  /*1890*/  ULEA UR6, UR42, UR4, 0xa ;  /* 0x000000042a067291 */ /* 0x000fce000f8e503f */
[----:B------:R-:W-:Y:S02]  /*18a0*/  UMOV UR10, UR6 ;  /* 0x00000006000a7c82 */ /* 0x000fe40008000000 */
[----:B------:R-:W-:Y:S01]  /*18b0*/  HGMMA.64x64x16.F32 R56, gdesc[UR8], RZ, !UPT, gsb0 ;  /* 0x00e00000083879f0 */ /* 0x000fe2000c0008ff */
[----:B------:R-:W-:Y:S01]  /*18c0*/  UMOV UR14, UR10 ;  /* 0x0000000a000e7c82 */ /* 0x000fe20008000000 */
[----:B------:R-:W-:Y:S01]  /*18d0*/  UIADD3 UR10, UR6, 0x206, URZ ;  /* 0x00000206060a7890 */ /* 0x000fe2000fffe03f */
[----:B------:R-:W-:Y:S01]  /*18e0*/  UMOV UR9, 0x40000040 ;  /* 0x4000004000097882 */ /* 0x000fe20000000000 */
[----:B------:R-:W-:Y:S01]  /*18f0*/  UMOV UR11, 0x40000040 ;  /* 0x40000040000b7882 */ /* 0x000fe20000000000 */
[----:B------:R-:W-:Y:S02]  /*1900*/  WARPGROUP.DEPBAR.LE gsb0, 0x0 ;  /* 0x00008000000079c5 */ /* 0x000fe40000010000 */
[----:B------:R-:W-:-:S06]  /*1910*/  WARPGROUP.ARRIVE ;  /* 0x00000000000079c5 */ /* 0x000fcc0000000000 */
[----:B------:R-:W-:Y:S01]  /*1920*/  HGMMA.64x64x16.F32 R24, gdesc[UR12], RZ, !UPT, gsb0 ;  /* 0x00e000000c1879f0 */ /* 0x000fe2000c0008ff */
[----:B------:R-:W-:Y:S02]  /*1930*/  UIADD3 UR12, UR8, 0x2, URZ ;  /* 0x00000002080c7890 */ /* 0x000fe4000fffe03f */
[----:B------:R-:W-:Y:S01]  /*1940*/  UIADD3 UR14, UR6, 0x2, URZ ;  /* 0x00000002060e7890 */ /* 0x000fe2000fffe03f */
[----:B------:R-:W-:Y:S01]  /*1950*/  UMOV UR13, 0x40000040 ;  /* 0x40000040000d7882 */ /* 0x000fe20000000000 */
[----:B------:R-:W-:Y:S01]  /*1960*/  UMOV UR15, 0x40000040 ;  /* 0x40000040000f7882 */ /* 0x000fe20000000000 */
[----:B------:R-:W-:Y:S02]  /*1970*/  WARPGROUP.DEPBAR.LE gsb0, 0x0 ;  /* 0x00008000000079c5 */ /* 0x000fe40000010000 */
[----:B------:R-:W-:-:S06]  /*1980*/  WARPGROUP.ARRIVE ;  /* 0x00000000000079c5 */ /* 0x000fcc0000000000 */
[----:B------:R-:W-:Y:S01]  /*1990*/  HGMMA.64x64x16.F32 R56, gdesc[UR12], R56, gsb0 ;  /* 0x00e000000c3879f0 */ /* 0x000fe20008000838 */
[----:B------:R-:W-:Y:S01]  /*19a0*/  UMOV UR12, UR5 ;  /* 0x00000005000c7c82 */ /* 0x000fe20008000000 */
[----:B------:R-:W-:Y:S01]  /*19b0*/  UMOV UR13, 0x40000040 ;  /* 0x40000040000d7882 */ /* 0x000fe20000000000 */
[----:B------:R-:W-:Y:S01]  /*19c0*/  UIADD3 UR5, UR8, 0x404, URZ ;  /* 0x0000040408057890 */ /* 0x000fe2000fffe03f */
[----:B------:R-:W-:Y:S02]  /*19d0*/  WARPGROUP.DEPBAR.LE gsb0, 0x0 ;  /* 0x00008000000079c5 */ /* 0x000fe40000010000 */
[----:B------:R-:W-:-:S06]  /*19e0*/  WARPGROUP.ARRIVE ;  /* 0x00000000000079c5 */ /* 0x000fcc0000000000 */
[----:B------:R-:W-:Y:S01]  /*19f0*/  HGMMA.64x64x16.F32 R24, gdesc[UR12], R24, gsb0 ;  /* 0x00e000000c1879f0 */ /* 0x000fe20008000818 */
        /* <DEDUP_REMOVED lines=56> */
[----:B------:R-:W-:Y:S01]  /*1d80*/  UIADD3 UR6, UR8, 0xc06, URZ ;  /* 0x00000c0608067890 */ /* 0x000fe2000fffe03f */
[----:B------:R-:W-:Y:S02]  /*1d90*/  WARPGROUP.DEPBAR.LE gsb0, 0x0 ;  /* 0x00008000000079c5 */ /* 0x000fe40000010000 */
[----:B------:R-:W-:-:S06]  /*1da0*/  WARPGROUP.ARRIVE ;  /* 0x00000000000079c5 */ /* 0x000fcc0000000000 */
[----:B------:R-:W-:Y:S01]  /*1db0*/  HGMMA.64x64x16.F32 R56, gdesc[UR12], R56, gsb0 ;  /* 0x00e000000c3879f0 */ /* 0x000fe20008000838 */
[----:B------:R-:W-:Y:S01]  /*1dc0*/  UMOV UR12, UR5 ;  /* 0x00000005000c7c82 */ /* 0x000fe20008000000 */
[----:B------:R-:W-:Y:S01]  /*1dd0*/  UMOV UR13, 0x40000040 ;  /* 0x40000040000d7882 */ /* 0x000fe20000000000 */
[----:B------:R-:W-:-:S07]  /*1de0*/  UIADD3 UR5, UR8, 0x806, URZ ;  /* 0x0000080608057890 */ /* 0x000fce000fffe03f */
[----:B------:R-:W-:Y:S01]  /*1df0*/  UMOV UR8, UR5 ;  /* 0x0000000500087c82 */ /* 0x000fe20008000000 */
[----:B------:R-:W-:Y:S02]  /*1e00*/  WARPGROUP.DEPBAR.LE gsb0, 0x0 ;  /* 0x00008000000079c5 */ /* 0x000fe40000010000 */
[----:B------:R-:W-:-:S06]  /*1e10*/  WARPGROUP.ARRIVE ;  /* 0x00000000000079c5 */ /* 0x000fcc0000000000 */
[----:B------:R-:W-:Y:S03]  /*1e20*/  HGMMA.64x64x16.F32 R24, gdesc[UR12], R24, gsb0 ;  /* 0x00e000000c1879f0 */ /* 0x000fe60008000818 */
[----:B------:R-:W-:Y:S02]  /*1e30*/  WARPGROUP.DEPBAR.LE gsb0, 0x0 ;  /* 0x00008000000079c5 */ /* 0x000fe40000010000 */
[----:B------:R-:W-:-:S06]  /*1e40*/  WARPGROUP.ARRIVE ;  /* 0x00000000000079c5 */ /* 0x000fcc0000000000 */
[----:B------:R-:W-:Y:S01]  /*1e50*/  HGMMA.64x64x16.F32 R56, gdesc[UR8], R56, gsb0 ;  /* 0x00e00000083879f0 */ /* 0x000fe20008000838 */
[----:B------:R-:W-:Y:S01]  /*1e60*/  UMOV UR8, UR6 ;  /* 0x0000000600087c82 */ /* 0x000fe20008000000 */
[----:B------:R-:W-:Y:S01]  /*1e70*/  UMOV UR9, 0x40000040 ;  /* 0x4000004000097882 */ /* 0x000fe20000000000 */
[----:B------:R-:W-:Y:S02]  /*1e80*/  WARPGROUP.DEPBAR.LE gsb0, 0x0 ;  /* 0x00008000000079c5 */ /* 0x000fe40000010000 */
[----:B------:R-:W-:-:S06]  /*1e90*/  WARPGROUP.ARRIVE ;  /* 0x00000000000079c5 */ /* 0x000fcc0000000000 */
[----:B------:R-:W-:Y:S03]  /*1ea0*/  HGMMA.64x64x16.F32 R24, gdesc[UR8], R24, gsb0 ;  /* 0x00e00000081879f0 */ /* 0x000fe60008000818 */
[----:B------:R-:W-:Y:S02]  /*1eb0*/  WARPGROUP.DEPBAR.LE gsb0, 0x0 ;  /* 0x00008000000079c5 */ /* 0x000fe40000010000 */
[----:B------:R-:W-:Y:S05]  /*1ec0*/  @!P2 BRA `(.L_x_22) ;  /* 0x000000080058a947 */ /* 0x000fea0003800000 */
[----:B------:R-:W-:Y:S01]  /*1ed0*/  UIADD3 UR5, UR42, 0x1, URZ ;  /* 0x000000012a057890 */ /* 0x000fe2000fffe03f */
[----:B01----:R-:W-:Y:S02]  /*1ee0*/  IMAD.U32 R0, RZ, RZ, UR44 ;  /* 0x0000002cff007e24 */ /* 0x003fe4000f8e00ff */
[----:B------:R-:W-:Y:S01]  /*1ef0*/  IMAD.U32 R3, RZ, RZ, UR42 ;  /* 0x0000002aff037e24 */ /* 0x000fe2000f8e00ff */
[----:B------:R-:W-:-:S04]  /*1f00*/  UISETP.NE.AND UP0, UPT, UR5, 0x2, UPT ;  /* 0x000000020500788c */ /* 0x000fc8000bf05270 */
[----:B------:R-:W-:Y:S02]  /*1f10*/  USEL UR6, URZ, 0x1, UP0 ;  /* 0x000000013f067887 */ /* 0x000fe40008000000 */
[----:B------:R-:W-:Y:S02]  /*1f20*/  USEL UR5, UR5, URZ, UP0 ;  /* 0x0000003f05057287 */ /* 0x000fe40008000000 */
[----:B------:R-:W-:-:S06]  /*1f30*/  ULOP3.LUT UR6, UR40, UR6, URZ, 0x3c, !UPT ;  /* 0x0000000628067292 */ /* 0x000fcc000f8e3c3f */
[----:B------:R-:W-:-:S07]  /*1f40*/  IMAD.U32 R7, RZ, RZ, UR6 ;  /* 0x00000006ff077e24 */ /* 0x000fce000f8e00ff */
.L_x_29:
[----:B------:R-:W-:Y:S05]  /*1f50*/  @!P0 BRA `(.L_x_23) ;  /* 0x0000000000048947 */ /* 0x000fea0003800000 */
[----:B------:R-:W-:Y:S01]  /*1f60*/  BPT.TRAP 0x1 ;  /* 0x000000040000795c */ /* 0x000fe20000300000 */
.L_x_23:
[----:B------:R-:W0:Y:S01]  /*1f70*/  S2UR UR7, SR_CgaCtaId ;  /* 0x00000000000779c3 */ /* 0x000e220000008800 */
[----:B------:R-:W-:Y:S01]  /*1f80*/  UMOV UR6, 0x400 ;  /* 0x0000040000067882 */ /* 0x000fe20000000000 */
[----:B------:R-:W-:Y:S01]  /*1f90*/  IMAD.U32 R5, RZ, RZ, UR5 ;  /* 0x00000005ff057e24 */ /* 0x000fe2000f8e00ff */
[----:B------:R-:W-:Y:S01]  /*1fa0*/  SHF.L.U32 R4, R7, 0x1f, RZ ;  /* 0x0000001f07047819 */ /* 0x000fe200000006ff */
[----:B0-----:R-:W-:-:S06]  /*1fb0*/  ULEA UR6, UR7, UR6, 0x18 ;  /* 0x0000000607067291 */ /* 0x001fcc000f8ec03f */
[----:B------:R-:W-:-:S04]  /*1fc0*/  IMAD.U32 R6, RZ, RZ, UR6 ;  /* 0x00000006ff067e24 */ /* 0x000fc8000f8e00ff */
[----:B------:R-:W-:-:S04]  /*1fd0*/  IMAD R5, R5, 0x8, R6 ;  /* 0x0000000805057824 */ /* 0x000fc800078e0206 */
[----:B------:R0:W1:Y:S01]  /*1fe0*/  SYNCS.PHASECHK.TRANS64.TRYWAIT P1, [R5+URZ], R4 ;  /* 0x00000004050075a7 */ /* 0x000062000802017f */
[----:B------:R-:W-:Y:S05]  /*1ff0*/  @!P0 BRA `(.L_x_24) ;  /* 0x0000000000048947 */ /* 0x000fea0003800000 */
[----:B------:R-:W-:Y:S01]  /*2000*/  BPT.TRAP 0x1 ;  /* 0x000000040000795c */ /* 0x000fe20000300000 */
.L_x_24:
[----:B-1----:R-:W-:Y:S05]  /*2010*/  @P1 BRA `(.L_x_25) ;  /* 0x0000000000081947 */ /* 0x002fea0003800000 */
[----:B------:R-:W1:Y:S02]  /*2020*/  SYNCS.PHASECHK.TRANS64.TRYWAIT P1, [R5+URZ], R4 ;  /* 0x00000004050075a7 */ /* 0x000e64000802017f */
[----:B-1----:R-:W-:Y:S05]  /*2030*/  @!P1 BRA `(.L_x_26) ;  /* 0x0000007000289947 */ /* 0x002fea0003800000 */
.L_x_25:
[----:B------:R-:W-:Y:S01]  /*2040*/  ULEA UR8, UR5, UR4, 0xa ;  /* 0x0000000405087291 */ /* 0x000fe2000f8e503f */
[----:B------:R-:W-:Y:S01]  /*2050*/  WARPGROUP.ARRIVE ;  /* 0x00000000000079c5 */ /* 0x000fe20000000000 */
[----:B------:R-:W-:Y:S01]  /*2060*/  ULEA UR6, UR5, UR45, 0xc ;  /* 0x0000002d05067291 */ /* 0x000fe2000f8e603f */
[----:B------:R-:W-:Y:S01]  /*2070*/  UMOV UR15, 0x40000040 ;  /* 0x40000040000f7882 */ /* 0x000fe20000000000 */
[----:B------:R-:W-:Y:S02]  /*2080*/  UMOV UR13, 0x40000040 ;  /* 0x40000040000d7882 */ /* 0x000fe40000000000 */
[----:B------:R-:W-:Y:S01]  /*2090*/  UIADD3 UR7, UR6, 0x400, URZ ;  /* 0x0000040006077890 */ /* 0x000fe2000fffe03f */
[----:B------:R-:W-:Y:S02]  /*20a0*/  UMOV UR14, UR8 ;  /* 0x00000008000e7c82 */ /* 0x000fe40008000000 */
[----:B------:R-:W-:Y:S01]  /*20b0*/  UMOV UR12, UR6 ;  /* 0x00000006000c7c82 */ /* 0x000fe20008000000 */
[----:B------:R-:W-:Y:S01]  /*20c0*/  UIADD3 UR10, UR8, 0x206, URZ ;  /* 0x00000206080a7890 */ /* 0x000fe2000fffe03f */
[----:B------:R-:W-:Y:S01]  /*20d0*/  HGMMA.64x64x16.F32 R56, gdesc[UR12], R56, gsb0 ;  /* 0x00e000000c3879f0 */ /* 0x000fe20008000838 */
[----:B------:R-:W-:Y:S01]  /*20e0*/  UMOV UR13, 0x40000040 ;  /* 0x40000040000d7882 */ /* 0x000fe20000000000 */
[----:B------:R-:W-:Y:S01]  /*20f0*/  UMOV UR12, UR7 ;  /* 0x00000007000c7c82 */ /* 0x000fe20008000000 */
[----:B------:R-:W-:Y:S01]  /*2100*/  UIADD3 UR7, UR6, 0x402, URZ ;  /* 0x0000040206077890 */ /* 0x000fe2000fffe03f */
[----:B------:R-:W-:Y:S01]  /*2110*/  UMOV UR11, 0x40000040 ;  /* 0x40000040000b7882 */ /* 0x000fe20000000000 */
[----:B------:R-:W-:Y:S01]  /*2120*/  UMOV UR9, 0x40000040 ;  /* 0x4000004000097882 */ /* 0x000fe20000000000 */
[----:B------:R-:W-:-:S02]  /*2130*/  WARPGROUP.DEPBAR.LE gsb0, 0x0 ;  /* 0x00008000000079c5 */ /* 0x000fc40000010000 */
        /* <DEDUP_REMOVED lines=71> */
[----:B------:R-:W-:Y:S02]  /*25b0*/  UIADD3 UR8, UR6, 0x806, URZ ;  /* 0x0000080606087890 */ /* 0x000fe4000fffe03f */
[----:B------:R-:W-:Y:S01]  /*25c0*/  UIADD3 UR6, UR6, 0xc06, URZ ;  /* 0x00000c0606067890 */ /* 0x000fe2000fffe03f */
        /* <DEDUP_REMOVED lines=18> */
[----:B------:R-:W-:Y:S01]  /*26f0*/  BPT.TRAP 0x1 ;  /* 0x000000040000795c */ /* 0x000fe20000300000 */
.L_x_27:
[----:B------:R-:W-:-:S13]  /*2700*/  ISETP.NE.AND P1, PT, R19, RZ, PT ;  /* 0x000000ff1300720c */ /* 0x000fda0003f25270 */
[----:B01----:R-:W-:-:S04]  /*2710*/  @P1 IMAD R4, R3, 0x8, R6 ;  /* 0x0000000803041824 */ /* 0x003fc800078e0206 */
[----:B------:R-:W-:-:S05]  /*2720*/  @P1 VIADD R5, R4, 0x10 ;  /* 0x0000001004051836 */ /* 0x000fca0000000000 */
[----:B------:R-:W-:-:S04]  /*2730*/  @P1 PRMT R5, R22, 0x654, R5 ;  /* 0x0000065416051816 */ /* 0x000fc80000000005 */
[----:B------:R0:W-:Y:S01]  /*2740*/  @P1 SYNCS.ARRIVE.TRANS64.RED.A1T0 RZ, [R5+URZ], RZ ;  /* 0x000000ff05ff19a7 */ /* 0x0001e2000810043f */
[----:B------:R-:W-:-:S13]  /*2750*/  ISETP.GT.U32.AND P1, PT, R18, 0x1, PT ;  /* 0x000000011200780c */ /* 0x000fda0003f24070 */
[----:B0-----:R-:W-:Y:S05]  /*2760*/  @P1 BRA `(.L_x_28) ;  /* 0x0000000000041947 */ /* 0x001fea0003800000 */
[----:B------:R-:W-:Y:S01]  /*2770*/  BPT.TRAP 0x1 ;  /* 0x000000040000795c */ /* 0x000fe20000300000 */
.L_x_28:
[----:B------:R-:W-:Y:S01]  /*2780*/  UIADD3 UR5, UR5, 0x1, URZ ;  /* 0x0000000105057890 */ /* 0x000fe2000fffe03f */
[C---:B------:R-:W-:Y:S01]  /*2790*/  ISETP.GT.AND P2, PT, R0.reuse, 0x1, PT ;  /* 0x000000010000780c */ /* 0x040fe20003f44270 */
[----:B------:R-:W-:Y:S02]  /*27a0*/  VIADD R3, R3, 0x1 ;  /* 0x0000000103037836 */ /* 0x000fe40000000000 */
[----:B------:R-:W-:Y:S01]  /*27b0*/  UISETP.NE.AND UP0, UPT, UR5, 0x2, UPT ;  /* 0x000000020500788c */ /* 0x000fe2000bf05270 */
[----:B------:R-:W-:Y:S02]  /*27c0*/  VIADD R0, R0, 0xffffffff ;  /* 0xffffffff00007836 */ /* 0x000fe40000000000 */
[C---:B------:R-:W-:Y:S01]  /*27d0*/  ISETP.NE.AND P1, PT, R3.reuse, 0x2, PT ;  /* 0x000000020300780c */ /* 0x040fe20003f25270 */
[----:B------:R-:W-:Y:S02]  /*27e0*/  USEL UR6, URZ, 0x1, UP0 ;  /* 0x000000013f067887 */ /* 0x000fe40008000000 */
[----:B------:R-:W-:Y:S01]  /*27f0*/  USEL UR5, UR5, URZ, UP0 ;  /* 0x0000003f05057287 */ /* 0x000fe20008000000 */
[----:B------:R-:W-:-:S03]  /*2800*/  SEL R3, R3, RZ, P1 ;  /* 0x000000ff03037207 */ /* 0x000fc60000800000 */
[----:B------:R-:W-:Y:S01]  /*2810*/  LOP3.LUT R7, R7, UR6, RZ, 0x3c, !PT ;  /* 0x0000000607077c12 */ /* 0x000fe2000f8e3cff */
[----:B------:R-:W-:Y:S07]  /*2820*/  @P2 BRA `(.L_x_29) ;  /* 0xfffffff400c82947 */ /* 0x000fee000383ffff */
.L_x_22:
[----:B01----:R-:W0:Y:S02]  /*2830*/  LDC R0, c[0x0][0x28c] ;  /* 0x0000a300ff007b82 */ /* 0x003e240000000800 */
[----:B0-----:R-:W-:-:S13]  /*2840*/  ISETP.GE.AND P1, PT, R0, 0x1, PT ;  /* 0x000000010000780c */ /* 0x001fda0003f26270 */
[----:B------:R-:W-:Y:S05]  /*2850*/  @!P1 BRA `(.L_x_30) ;  /* 0x0000000000389947 */ /* 0x000fea0003800000 */
[----:B------:R-:W-:Y:S05]  /*2860*/  @!P0 BRA `(.L_x_31) ;  /* 0x0000000000048947 */ /* 0x000fea0003800000 */
[----:B------:R-:W-:Y:S01]  /*2870*/  BPT.TRAP 0x1 ;  /* 0x000000040000795c */ /* 0x000fe20000300000 */
.L_x_31:
[----:B------:R-:W-:-:S13]  /*2880*/  ISETP.NE.AND P0, PT, R19, RZ, PT ;  /* 0x000000ff1300720c */ /* 0x000fda0003f05270 */
[----:B------:R-:W-:-:S05]  /*2890*/  VOTEU.ANY UP0, P0 ;  /* 0x00000000003f7886 */ /* 0x000fca0000000100 */
[----:B------:R-:W-:-:S06]  /*28a0*/  @UP0 UIADD3 UR4, UR44, UR42, URZ ;  /* 0x0000002a2c040290 */ /* 0x000fcc000fffe03f */
[----:B------:R-:W-:-:S04]  /*28b0*/  IMAD.U32 R0, RZ, RZ, UR4 ;  /* 0x00000004ff007e24 */ /* 0x000fc8000f8e00ff */
[----:B------:R-:W-:-:S05]  /*28c0*/  @P0 IMAD.SHL.U32 R0, R0, 0x8, RZ ;  /* 0x0000000800000824 */ /* 0x000fca00078e00ff */
[----:B------:R-:W-:-:S04]  /*28d0*/  @P0 LOP3.LUT R0, R0, 0x8, RZ, 0xc0, !PT ;  /* 0x0000000800000812 */ /* 0x000fc800078ec0ff */
[----:B------:R-:W-:-:S04]  /*28e0*/  @P0 IADD3 R3, R6, 0x10, R0 ;  /* 0x0000001006030810 */ /* 0x000fc80007ffe000 */
[----:B------:R-:W-:-:S04]  /*28f0*/  @P0 PRMT R3, R22, 0x654, R3 ;  /* 0x0000065416030816 */ /* 0x000fc80000000003 */
[----:B------:R0:W-:Y:S01]  /*2900*/  @P0 SYNCS.ARRIVE.TRANS64.RED.A1T0 RZ, [R3+URZ], RZ ;  /* 0x000000ff03ff09a7 */ /* 0x0001e2000810043f */
[----:B------:R-:W-:-:S13]  /*2910*/  ISETP.GT.U32.AND P0, PT, R18, 0x1, PT ;  /* 0x000000011200780c */ /* 0x000fda0003f04070 */
[----:B0-----:R-:W-:Y:S05]  /*2920*/  @P0 BRA `(.L_x_30) ;  /* 0x0000000000040947 */ /* 0x001fea0003800000 */
[----:B------:R-:W-:Y:S01]  /*2930*/  BPT.TRAP 0x1 ;  /* 0x000000040000795c */ /* 0x000fe20000300000 */
.L_x_30:
[----:B------:R-:W-:Y:S01]  /*2940*/  IMAD.SHL.U32 R103, R103, 0x40, RZ ;  /* 0x0000004067677824 */ /* 0x000fe200078e00ff */
[----:B------:R-:W-:Y:S01]  /*2950*/  ULDC UR6, c[0x0][0x288] ;  /* 0x0000a20000067ab9 */ /* 0x000fe20000000800 */
[----:B------:R-:W-:Y:S01]  /*2960*/  SHF.R.S32.HI R21, RZ, 0x1f, R23 ;  /* 0x0000001fff157819 */ /* 0x000fe20000011417 */
[----:B------:R-:W-:Y:S01]  /*2970*/  IMAD.SHL.U32 R3, R111, 0x100, RZ ;  /* 0x000001006f037824 */ /* 0x000fe200078e00ff */
[----:B------:R-:W-:Y:S01]  /*2980*/  ULDC.64 UR4, c[0x0][0x5d0] ;  /* 0x0001740000047ab9 */ /* 0x000fe20000000a00 */
[----:B------:R-:W-:Y:S01]  /*2990*/  LOP3.LUT R10, R103, 0x6, R98, 0xf8, !PT ;  /* 0x00000006670a7812 */ /* 0x000fe200078ef862 */
[----:B------:R-:W-:Y:S01]  /*29a0*/  IMAD.WIDE R110, R111, 0x100, R88 ;  /* 0x000001006f6e7825 */ /* 0x000fe200078e0258 */
[----:B------:R-:W-:Y:S01]  /*29b0*/  ISETP.GE.AND P0, PT, R103, UR6, PT ;  /* 0x0000000667007c0c */ /* 0x000fe2000bf06270 */
[----:B------:R-:W-:Y:S01]  /*29c0*/  ULDC UR6, c[0x0][0x284] ;  /* 0x0000a10000067ab9 */ /* 0x000fe20000000800 */
[----:B------:R-:W-:Y:S01]  /*29d0*/  SHF.R.S32.HI R11, RZ, 0x1f, R10 ;  /* 0x0000001fff0b7819 */ /* 0x000fe2000001140a */
[----:B------:R-:W-:Y:S01]  /*29e0*/  IMAD R0, R21, UR4, RZ ;  /* 0x0000000415007c24 */ /* 0x000fe2000f8e02ff */
[----:B------:R-:W-:-:S03]  /*29f0*/  ISETP.GE.OR P0, PT, R3, UR6, P0 ;  /* 0x0000000603007c0c */ /* 0x000fc60008706670 */
[C---:B------:R-:W-:Y:S02]  /*2a00*/  IMAD R7, R23.reuse, UR5, R0 ;  /* 0x0000000517077c24 */ /* 0x040fe4000f8e0200 */
[----:B------:R-:W-:Y:S01]  /*2a10*/  IMAD.WIDE.U32 R4, R23, UR4, R10 ;  /* 0x0000000417047c25 */ /* 0x000fe2000f8e000a */
[----:B------:R-:W-:-:S03]  /*2a20*/  ULDC.64 UR4, c[0x0][0x5c8] ;  /* 0x0001720000047ab9 */ /* 0x000fc60000000a00 */
[----:B------:R-:W-:Y:S02]  /*2a30*/  IMAD R9, R111, UR4, RZ ;  /* 0x000000046f097c24 */ /* 0x000fe4000f8e02ff */
[----:B------:R-:W-:Y:S02]  /*2a40*/  IMAD.IADD R5, R5, 0x1, R7 ;  /* 0x0000000105057824 */ /* 0x000fe400078e0207 */
[C---:B------:R-:W-:Y:S02]  /*2a50*/  IMAD R9, R110.reuse, UR5, R9 ;  /* 0x000000056e097c24 */ /* 0x040fe4000f8e0209 */
[----:B------:R-:W-:-:S04]  /*2a60*/  IMAD.WIDE.U32 R112, R110, UR4, R4 ;  /* 0x000000046e707c25 */ /* 0x000fc8000f8e0004 */
[----:B------:R-:W-:Y:S01]  /*2a70*/  IMAD.MOV.U32 R0, RZ, RZ, -0x1 ;  /* 0xffffffffff007424 */ /* 0x000fe200078e00ff */
[----:B------:R-:W-:Y:S06]  /*2a80*/  @P0 BRA `(.L_x_32) ;  /* 0x0000004800980947 */ /* 0x000fec0003800000 */
[----:B-----5:R-:W-:Y:S01]  /*2a90*/  FSETP.NEU.AND P1, PT, R91, RZ, PT ;  /* 0x000000ff5b00720b */ /* 0x020fe20003f2d000 */
[----:B------:R-:W-:Y:S01]  /*2aa0*/  IMAD.IADD R4, R92, 0x1, -R103 ;  /* 0x000000015c047824 */ /* 0x000fe200078e0a67 */
[----:B------:R-:W-:Y:S01]  /*2ab0*/  BSSY B0, `(.L_x_32) ;  /* 0x00004a3000007945 */ /* 0x000fe20003800000 */
[----:B------:R-:W-:Y:S02]  /*2ac0*/  IMAD.IADD R3, R102, 0x1, -R3 ;  /* 0x0000000166037824 */ /* 0x000fe400078e0a03 */
[----:B------:R-:W-:Y:S01]  /*2ad0*/  IMAD.IADD R115, R113, 0x1, R9 ;  /* 0x0000000171737824 */ /* 0x000fe200078e0209 */
[----:B------:R-:W-:-:S04]  /*2ae0*/  ISETP.GT.AND P6, PT, R4, RZ, PT ;  /* 0x000000ff0400720c */ /* 0x000fc80003fc4270 */
[----:B------:R-:W-:-:S03]  /*2af0*/  ISETP.GT.AND P0, PT, R3, RZ, P6 ;  /* 0x000000ff0300720c */ /* 0x000fc60003704270 */
[----:B------:R-:W-:Y:S10]  /*2b00*/  @!P1 BRA `(.L_x_33) ;  /* 0x0000003400089947 */ /* 0x000ff40003800000 */
[----:B------:R-:W0:Y:S01]  /*2b10*/  LDC.64 R14, c[0x0][0x5b8] ;  /* 0x00016e00ff0e7b82 */ /* 0x000e220000000a00 */
[----:B------:R-:W-:-:S07]  /*2b20*/  ULDC.64 UR4, c[0x0][0x5c0] ;  /* 0x0001700000047ab9 */ /* 0x000fce0000000a00 */
[----:B------:R-:W1:Y:S08]  /*2b30*/  LDC.64 R108, c[0x0][0x5b0] ;  /* 0x00016c00ff6c7b82 */ /* 0x000e700000000a00 */
[----:B------:R-:W2:Y:S01]  /*2b40*/  LDC.64 R12, c[0x0][0x5a8] ;  /* 0x00016a00ff0c7b82 */ /* 0x000ea20000000a00 */
[-C--:B0-----:R-:W-:Y:S02]  /*2b50*/  IMAD R6, R21, R14.reuse, RZ ;  /* 0x0000000e15067224 */ /* 0x081fe400078e02ff */
[----:B------:R-:W-:-:S04]  /*2b60*/  IMAD.WIDE.U32 R106, R23, R14, R10 ;  /* 0x0000000e176a7225 */ /* 0x000fc800078e000a */
[----:B------:R-:W-:Y:S02]  /*2b70*/  IMAD R103, R23, R15, R6 ;  /* 0x0000000f17677224 */ /* 0x000fe400078e0206 */
[-C--:B-1----:R-:W-:Y:S02]  /*2b80*/  IMAD R5, R111, R108.reuse, RZ ;  /* 0x0000006c6f057224 */ /* 0x082fe400078e02ff */
[----:B------:R-:W-:Y:S02]  /*2b90*/  IMAD.IADD R105, R107, 0x1, R103 ;  /* 0x000000016b697824 */ /* 0x000fe400078e0267 */
[----:B------:R-:W-:Y:S02]  /*2ba0*/  IMAD.MOV.U32 R104, RZ, RZ, R106 ;  /* 0x000000ffff687224 */ /* 0x000fe400078e006a */
[C---:B------:R-:W-:Y:S02]  /*2bb0*/  IMAD R113, R110.reuse, R109, R5 ;  /* 0x0000006d6e717224 */ /* 0x040fe400078e0205 */
[----:B------:R-:W-:-:S04]  /*2bc0*/  IMAD.WIDE.U32 R6, R110, R108, R104 ;  /* 0x0000006c6e067225 */ /* 0x000fc800078e0068 */
[----:B------:R-:W-:Y:S01]  /*2bd0*/  IMAD.IADD R5, R7, 0x1, R113 ;  /* 0x0000000107057824 */ /* 0x000fe200078e0271 */
[----:B--2---:R-:W-:-:S04]  /*2be0*/  LEA R8, P1, R6, R12, 0x1 ;  /* 0x0000000c06087211 */ /* 0x004fc800078208ff */
[----:B------:R-:W-:-:S05]  /*2bf0*/  LEA.HI.X R9, R6, R13, R5, 0x1, P1 ;  /* 0x0000000d06097211 */ /* 0x000fca00008f0c05 */
[----:B------:R0:W2:Y:S01]  /*2c00*/  @P0 LDG.E.LTC128B.U16 R5, desc[UR36][R8.64] ;  /* 0x0000002408050981 */ /* 0x0000a2000c1e1520 */
[----:B------:R-:W-:Y:S01]  /*2c10*/  ISETP.GT.AND P4, PT, R4, 0x1, PT ;  /* 0x000000010400780c */ /* 0x000fe20003f84270 */
[----:B------:R-:W-:Y:S01]  /*2c20*/  IMAD.WIDE.U32 R6, R110, R108, R10 ;  /* 0x0000006c6e067225 */ /* 0x000fe200078e000a */
[----:B------:R-:W-:Y:S02]  /*2c30*/  BSSY B1, `(.L_x_34) ;  /* 0x0000013000017945 */ /* 0x000fe40003800000 */
[----:B------:R-:W-:Y:S01]  /*2c40*/  P2R R119, PR, RZ, 0x10 ;  /* 0x00000010ff777803 */ /* 0x000fe20000000000 */
[----:B------:R-:W-:Y:S02]  /*2c50*/  IMAD.IADD R7, R113, 0x1, R7 ;  /* 0x0000000171077824 */ /* 0x000fe400078e0207 */
[----:B------:R-:W-:Y:S02]  /*2c60*/  IMAD.SHL.U32 R114, R108, 0x8, RZ ;  /* 0x000000086c727824 */ /* 0x000fe400078e00ff */
[----:B------:R-:W-:-:S04]  /*2c70*/  IMAD.WIDE.U32 R6, R23, R14, R6 ;  /* 0x0000000e17067225 */ /* 0x000fc800078e0006 */
[----:B------:R-:W-:Y:S01]  /*2c80*/  IMAD.IADD R7, R103, 0x1, R7 ;  /* 0x0000000167077824 */ /* 0x000fe200078e0207 */
[----:B0-----:R-:W-:-:S04]  /*2c90*/  LEA R8, P2, R6, R12, 0x1 ;  /* 0x0000000c06087211 */ /* 0x001fc800078408ff */
[----:B------:R-:W-:Y:S01]  /*2ca0*/  LEA.HI.X R9, R6, R13, R7, 0x1, P2 ;  /* 0x0000000d06097211 */ /* 0x000fe200010f0c07 */
[----:B--2---:R-:W-:-:S05]  /*2cb0*/  HADD2.F32 R20, -RZ, R5.H0_H0 ;  /* 0x20000005ff147230 */ /* 0x004fca0000004100 */
[----:B------:R-:W-:Y:S01]  /*2cc0*/  FMUL R15, R20, R91 ;  /* 0x0000005b140f7220 */ /* 0x000fe20000400000 */
[----:B------:R-:W-:-:S03]  /*2cd0*/  LEA R20, P1, R112, UR4, 0x1 ;  /* 0x0000000470147c11 */ /* 0x000fc6000f8208ff */
[----:B------:R-:W-:Y:S01]  /*2ce0*/  FFMA R15, R56, R90, R15 ;  /* 0x0000005a380f7223 */ /* 0x000fe2000000000f */
[----:B------:R-:W-:Y:S02]  /*2cf0*/  LEA.HI.X R21, R112, UR5, R115, 0x1, P1 ;  /* 0x0000000570157c11 */ /* 0x000fe400088f0c73 */
[----:B------:R-:W-:Y:S02]  /*2d00*/  ISETP.GT.AND P1, PT, R3, RZ, P4 ;  /* 0x000000ff0300720c */ /* 0x000fe40002724270 */
[----:B------:R-:W-:Y:S02]  /*2d10*/  F2FP.F16.F32.PACK_AB R15, RZ, R15 ;  /* 0x0000000fff0f723e */ /* 0x000fe400000000ff */
[----:B------:R-:W-:-:S03]  /*2d20*/  SHF.L.U64.HI R115, R108, 0x3, R109 ;  /* 0x000000036c737819 */ /* 0x000fc6000001026d */
[----:B------:R0:W-:Y:S06]  /*2d30*/  @P0 STG.E.U16 desc[UR36][R20.64], R15 ;  /* 0x0000000f14000986 */ /* 0x0001ec000c101524 */
[----:B------:R-:W-:Y:S05]  /*2d40*/  @!P1 BRA `(.L_x_35) ;  /* 0x0000000000049947 */ /* 0x000fea0003800000 */
[----:B------:R1:W5:Y:S02]  /*2d50*/  LDG.E.LTC128B.U16 R5, desc[UR36][R8.64+0x2] ;  /* 0x0000022408057981 */ /* 0x000364000c1e1520 */
.L_x_35:
[----:B------:R-:W-:Y:S05]  /*2d60*/  BSYNC B1 ;  /* 0x0000000000017941 */ /* 0x000fea0003800000 */
.L_x_34:
[----:B-----5:R-:W-:Y:S01]  /*2d70*/  HADD2.F32 R6, -RZ, R5.H0_H0 ;  /* 0x20000005ff067230 */ /* 0x020fe20000004100 */
[----:B------:R-:W-:Y:S01]  /*2d80*/  ISETP.GT.AND P0, PT, R3, 0x8, P6 ;  /* 0x000000080300780c */ /* 0x000fe20003704270 */
[----:B------:R-:W-:Y:S01]  /*2d90*/  IMAD.WIDE.U32 R116, R110, R108, R114 ;  /* 0x0000006c6e747225 */ /* 0x000fe200078e0072 */
[----:B0-----:R-:W-:-:S03]  /*2da0*/  PRMT R15, R5, 0x7610, R15 ;  /* 0x00007610050f7816 */ /* 0x001fc6000000000f */
[----:B------:R-:W-:Y:S01]  /*2db0*/  FMUL R6, R6, R91 ;  /* 0x0000005b06067220 */ /* 0x000fe20000400000 */
[----:B------:R-:W-:Y:S01]  /*2dc0*/  IMAD.IADD R113, R113, 0x1, R117 ;  /* 0x0000000171717824 */ /* 0x000fe200078e0275 */
[----:B------:R-:W-:Y:S02]  /*2dd0*/  IADD3 R7, P2, R106, R116, RZ ;  /* 0x000000746a077210 */ /* 0x000fe40007f5e0ff */
[----:B------:R-:W-:-:S03]  /*2de0*/  FFMA R57, R57, R90, R6 ;  /* 0x0000005a39397223 */ /* 0x000fc60000000006 */
[----:B------:R-:W-:Y:S01]  /*2df0*/  IMAD.X R56, R113, 0x1, R105, P2 ;  /* 0x0000000171387824 */ /* 0x000fe200010e0669 */
[C---:B------:R-:W-:Y:S02]  /*2e00*/  LEA R6, P2, R7.reuse, R12, 0x1 ;  /* 0x0000000c07067211 */ /* 0x040fe400078408ff */
[----:B------:R-:W-:Y:S02]  /*2e10*/  F2FP.F16.F32.PACK_AB R57, RZ, R57 ;  /* 0x00000039ff39723e */ /* 0x000fe400000000ff */
[----:B------:R-:W-:-:S03]  /*2e20*/  LEA.HI.X R7, R7, R13, R56, 0x1, P2 ;  /* 0x0000000d07077211 */ /* 0x000fc600010f0c38 */
[----:B------:R0:W-:Y:S04]  /*2e30*/  @P1 STG.E.U16 desc[UR36][R20.64+0x2], R57 ;  /* 0x0000023914001986 */ /* 0x0001e8000c101524 */
[----:B------:R-:W2:Y:S01]  /*2e40*/  @P0 LDG.E.LTC128B.U16 R15, desc[UR36][R6.64] ;  /* 0x00000024060f0981 */ /* 0x000ea2000c1e1520 */
[----:B------:R-:W-:Y:S01]  /*2e50*/  IMAD.SHL.U32 R121, R96, 0x2, RZ ;  /* 0x0000000260797824 */ /* 0x000fe200078e00ff */
[----:B------:R-:W-:Y:S01]  /*2e60*/  IADD3 R116, P1, R10, R116, RZ ;  /* 0x000000740a747210 */ /* 0x000fe20007f3e0ff */
[----:B------:R-:W-:Y:S01]  /*2e70*/  BSSY B1, `(.L_x_36) ;  /* 0x0000011000017945 */ /* 0x000fe20003800000 */
[----:B------:R-:W-:Y:S02]  /*2e80*/  SHF.L.U64.HI R123, R96, 0x1, R95 ;  /* 0x00000001607b7819 */ /* 0x000fe4000001025f */
[----:B------:R-:W-:Y:S01]  /*2e90*/  IADD3 R112, P2, R121, R20, RZ ;  /* 0x0000001479707210 */ /* 0x000fe20007f5e0ff */
[----:B------:R-:W-:Y:S01]  /*2ea0*/  IMAD.X R117, R11, 0x1, R113, P1 ;  /* 0x000000010b757824 */ /* 0x000fe200008e0671 */
[----:B------:R-:W-:-:S03]  /*2eb0*/  ISETP.GT.AND P1, PT, R3, 0x8, P4 ;  /* 0x000000080300780c */ /* 0x000fc60002724270 */
[----:B------:R-:W-:Y:S02]  /*2ec0*/  IMAD.X R113, R123, 0x1, R21, P2 ;  /* 0x000000017b717824 */ /* 0x000fe400010e0615 */
[----:B------:R-:W-:-:S04]  /*2ed0*/  IMAD.WIDE.U32 R116, R23, R14, R116 ;  /* 0x0000000e17747225 */ /* 0x000fc800078e0074 */
[----:B0-----:R-:W-:Y:S02]  /*2ee0*/  IMAD.IADD R57, R103, 0x1, R117 ;  /* 0x0000000167397824 */ /* 0x001fe400078e0275 */
[----:B--2---:R-:W-:-:S05]  /*2ef0*/  HADD2.F32 R56, -RZ, R15.H0_H0 ;  /* 0x2000000fff387230 */ /* 0x004fca0000004100 */
[----:B------:R-:W-:Y:S01]  /*2f00*/  FMUL R5, R56, R91 ;  /* 0x0000005b38057220 */ /* 0x000fe20000400000 */
[----:B------:R-:W-:-:S03]  /*2f10*/  LEA R56, P3, R116, R12, 0x1 ;  /* 0x0000000c74387211 */ /* 0x000fc600078608ff */
[----:B------:R-:W-:Y:S01]  /*2f20*/  FFMA R5, R58, R90, R5 ;  /* 0x0000005a3a057223 */ /* 0x000fe20000000005 */
[----:B------:R-:W-:-:S04]  /*2f30*/  LEA.HI.X R57, R116, R13, R57, 0x1, P3 ;  /* 0x0000000d74397211 */ /* 0x000fc800018f0c39 */
[----:B------:R-:W-:-:S05]  /*2f40*/  F2FP.F16.F32.PACK_AB R5, RZ, R5 ;  /* 0x00000005ff05723e */ /* 0x000fca00000000ff */
[----:B------:R0:W-:Y:S01]  /*2f50*/  @P0 STG.E.U16 desc[UR36][R112.64], R5 ;  /* 0x0000000570000986 */ /* 0x0001e2000c101524 */
[----:B------:R-:W-:Y:S05]  /*2f60*/  @!P1 BRA `(.L_x_37) ;  /* 0x0000000000049947 */ /* 0x000fea0003800000 */
[----:B------:R2:W5:Y:S02]  /*2f70*/  LDG.E.LTC128B.U16 R15, desc[UR36][R56.64+0x2] ;  /* 0x00000224380f7981 */ /* 0x000564000c1e1520 */
.L_x_37:
[----:B------:R-:W-:Y:S05]  /*2f80*/  BSYNC B1 ;  /* 0x0000000000017941 */ /* 0x000fea0003800000 */
.L_x_36:
[----:B-----5:R-:W-:Y:S01]  /*2f90*/  HADD2.F32 R6, -RZ, R15.H0_H0 ;  /* 0x2000000fff067230 */ /* 0x020fe20000004100 */
[----:B------:R-:W-:Y:S01]  /*2fa0*/  ISETP.GT.AND P4, PT, R4, 0x8, PT ;  /* 0x000000080400780c */ /* 0x000fe20003f84270 */
[----:B------:R-:W-:Y:S01]  /*2fb0*/  IMAD.MOV.U32 R58, RZ, RZ, R112 ;  /* 0x000000ffff3a7224 */ /* 0x000fe200078e0070 */
[----:B------:R-:W-:Y:S01]  /*2fc0*/  BSSY B1, `(.L_x_38) ;  /* 0x000000b000017945 */ /* 0x000fe20003800000 */
[----:B------:R-:W-:Y:S01]  /*2fd0*/  PRMT R116, R15, 0x7610, R116 ;  /* 0x000076100f747816 */ /* 0x000fe20000000074 */
[----:B------:R-:W-:Y:S01]  /*2fe0*/  FMUL R6, R6, R91 ;  /* 0x0000005b06067220 */ /* 0x000fe20000400000 */
[----:B------:R-:W-:Y:S02]  /*2ff0*/  ISETP.GT.AND P0, PT, R3, RZ, P4 ;  /* 0x000000ff0300720c */ /* 0x000fe40002704270 */
[----:B------:R-:W-:Y:S01]  /*3000*/  P2R R117, PR, RZ, 0x10 ;  /* 0x00000010ff757803 */ /* 0x000fe20000000000 */
[----:B------:R-:W-:Y:S01]  /*3010*/  FFMA R6, R59, R90, R6 ;  /* 0x0000005a3b067223 */ /* 0x000fe20000000006 */
[----:B------:R-:W-:-:S04]  /*3020*/  IMAD.MOV.U32 R59, RZ, RZ, R113 ;  /* 0x000000ffff3b7224 */ /* 0x000fc800078e0071 */
[----:B------:R-:W-:-:S05]  /*3030*/  F2FP.F16.F32.PACK_AB R6, RZ, R6 ;  /* 0x00000006ff06723e */ /* 0x000fca00000000ff */
[----:B------:R3:W-:Y:S01]  /*3040*/  @P1 STG.E.U16 desc[UR36][R58.64+0x2], R6 ;  /* 0x000002063a001986 */ /* 0x0007e2000c101524 */
[----:B------:R-:W-:Y:S05]  /*3050*/  @!P0 BRA `(.L_x_39) ;  /* 0x0000000000048947 */ /* 0x000fea0003800000 */
[----:B------:R4:W5:Y:S02]  /*3060*/  LDG.E.LTC128B.U16 R116, desc[UR36][R8.64+0x10] ;  /* 0x0000102408747981 */ /* 0x000964000c1e1520 */
.L_x_39:
[----:B------:R-:W-:Y:S05]  /*3070*/  BSYNC B1 ;  /* 0x0000000000017941 */ /* 0x000fea0003800000 */
.L_x_38:
[----:B---3-5:R-:W-:Y:S01]  /*3080*/  HADD2.F32 R6, -RZ, R116.H0_H0 ;  /* 0x20000074ff067230 */ /* 0x028fe20000004100 */
[C---:B0-----:R-:W-:Y:S01]  /*3090*/  SHF.L.U64.HI R5, R97.reuse, 0x1, R94 ;  /* 0x0000000161057819 */ /* 0x041fe2000001025e */
[----:B------:R-:W-:Y:S01]  /*30a0*/  IMAD.SHL.U32 R15, R97, 0x2, RZ ;  /* 0x00000002610f7824 */ /* 0x000fe200078e00ff */
[----:B------:R-:W-:Y:S01]  /*30b0*/  ISETP.GT.AND P3, PT, R4, 0x9, PT ;  /* 0x000000090400780c */ /* 0x000fe20003f64270 */
[----:B------:R-:W-:Y:S01]  /*30c0*/  BSSY B1, `(.L_x_40) ;  /* 0x000000b000017945 */ /* 0x000fe20003800000 */
[----:B------:R-:W-:Y:S02]  /*30d0*/  FMUL R7, R6, R91 ;  /* 0x0000005b06077220 */ /* 0x000fe40000400000 */
[----:B------:R-:W-:Y:S02]  /*30e0*/  IADD3 R6, P1, P2, R15, R20, R121 ;  /* 0x000000140f067210 */ /* 0x000fe40007a3e079 */
[----:B------:R-:W-:Y:S01]  /*30f0*/  FFMA R60, R60, R90, R7 ;  /* 0x0000005a3c3c7223 */ /* 0x000fe20000000007 */
[----:B------:R-:W-:-:S02]  /*3100*/  P2R R120, PR, RZ, 0x8 ;  /* 0x00000008ff787803 */ /* 0x000fc40000000000 */
[----:B------:R-:W-:Y:S02]  /*3110*/  IADD3.X R7, R5, R21, R123, P1, P2 ;  /* 0x0000001505077210 */ /* 0x000fe40000fe447b */
[----:B------:R-:W-:Y:S02]  /*3120*/  F2FP.F16.F32.PACK_AB R60, RZ, R60 ;  /* 0x0000003cff3c723e */ /* 0x000fe400000000ff */
[----:B------:R-:W-:-:S03]  /*3130*/  ISETP.GT.AND P1, PT, R3, RZ, P3 ;  /* 0x000000ff0300720c */ /* 0x000fc60001f24270 */
[----:B------:R0:W-:Y:S10]  /*3140*/  @P0 STG.E.U16 desc[UR36][R20.64+0x10], R60 ;  /* 0x0000103c14000986 */ /* 0x0001f4000c101524 */
[----:B------:R-:W-:Y:S05]  /*3150*/  @!P1 BRA `(.L_x_41) ;  /* 0x0000000000049947 */ /* 0x000fea0003800000 */
[----:B------:R3:W5:Y:S02]  /*3160*/  LDG.E.LTC128B.U16 R116, desc[UR36][R8.64+0x12] ;  /* 0x0000122408747981 */ /* 0x000764000c1e1520 */
.L_x_41:
[----:B------:R-:W-:Y:S05]  /*3170*/  BSYNC B1 ;  /* 0x0000000000017941 */ /* 0x000fea0003800000 */
.L_x_40:
[----:B0----5:R-:W-:Y:S01]  /*3180*/  HADD2.F32 R60, -RZ, R116.H0_H0 ;  /* 0x20000074ff3c7230 */ /* 0x021fe20000004100 */
[----:B------:R-:W-:Y:S01]  /*3190*/  ISETP.GT.AND P0, PT, R3, 0x8, P4 ;  /* 0x000000080300780c */ /* 0x000fe20002704270 */
[----:B------:R-:W-:Y:S03]  /*31a0*/  BSSY B1, `(.L_x_42) ;  /* 0x0000007000017945 */ /* 0x000fe60003800000 */
[----:B------:R-:W-:-:S04]  /*31b0*/  FMUL R60, R60, R91 ;  /* 0x0000005b3c3c7220 */ /* 0x000fc80000400000 */
[----:B------:R-:W-:-:S05]  /*31c0*/  FFMA R60, R61, R90, R60 ;  /* 0x0000005a3d3c7223 */ /* 0x000fca000000003c */
[----:B------:R-:W-:-:S05]  /*31d0*/  F2FP.F16.F32.PACK_AB R60, RZ, R60 ;  /* 0x0000003cff3c723e */ /* 0x000fca00000000ff */
[----:B------:R0:W-:Y:S01]  /*31e0*/  @P1 STG.E.U16 desc[UR36][R20.64+0x12], R60 ;  /* 0x0000123c14001986 */ /* 0x0001e2000c101524 */
[----:B------:R-:W-:Y:S05]  /*31f0*/  @!P0 BRA `(.L_x_43) ;  /* 0x0000000000048947 */ /* 0x000fea0003800000 */
[----:B------:R0:W5:Y:S02]  /*3200*/  LDG.E.LTC128B.U16 R116, desc[UR36][R56.64+0x10] ;  /* 0x0000102438747981 */ /* 0x000164000c1e1520 */
.L_x_43:
[----:B------:R-:W-:Y:S05]  /*3210*/  BSYNC B1 ;  /* 0x0000000000017941 */ /* 0x000fea0003800000 */
.L_x_42:
        /* <DEDUP_REMOVED lines=9> */
.L_x_45:
[----:B------:R-:W-:Y:S05]  /*32b0*/  BSYNC B1 ;  /* 0x0000000000017941 */ /* 0x000fea0003800000 */
.L_x_44:
[----:B-----5:R-:W-:Y:S01]  /*32c0*/  HADD2.F32 R60, -RZ, R116.H0_H0 ;  /* 0x20000074ff3c7230 */ /* 0x020fe20000004100 */
[----:B------:R-:W-:Y:S01]  /*32d0*/  IADD3 R123, P0, R110, 0x80, RZ ;  /* 0x000000806e7b7810 */ /* 0x000fe20007f1e0ff */
[----:B------:R-:W-:Y:S01]  /*32e0*/  BSSY B1, `(.L_x_46) ;  /* 0x000000b000017945 */ /* 0x000fe20003800000 */
[----:B------:R-:W-:Y:S02]  /*32f0*/  ISETP.GT.AND P2, PT, R4, 0x10, PT ;  /* 0x000000100400780c */ /* 0x000fe40003f44270 */
[----:B------:R-:W-:Y:S01]  /*3300*/  FMUL R60, R60, R91 ;  /* 0x0000005b3c3c7220 */ /* 0x000fe20000400000 */
[----:B------:R-:W-:Y:S01]  /*3310*/  IMAD.X R111, RZ, RZ, R111, P0 ;  /* 0x000000ffff6f7224 */ /* 0x000fe200000e066f */
[----:B------:R-:W-:Y:S02]  /*3320*/  ISETP.GT.AND P0, PT, R3, RZ, P2 ;  /* 0x000000ff0300720c */ /* 0x000fe40001704270 */
[----:B------:R-:W-:Y:S01]  /*3330*/  FFMA R60, R63, R90, R60 ;  /* 0x0000005a3f3c7223 */ /* 0x000fe2000000003c */
[----:B------:R-:W-:-:S04]  /*3340*/  P2R R121, PR, RZ, 0x4 ;  /* 0x00000004ff797803 */ /* 0x000fc80000000000 */
[----:B------:R-:W-:-:S05]  /*3350*/  F2FP.F16.F32.PACK_AB R60, RZ, R60 ;  /* 0x0000003cff3c723e */ /* 0x000fca00000000ff */
[----:B------:R0:W-:Y:S01]  /*3360*/  @P1 STG.E.U16 desc[UR36][R58.64+0x12], R60 ;  /* 0x0000123c3a001986 */ /* 0x0001e2000c101524 */
[----:B------:R-:W-:Y:S05]  /*3370*/  @!P0 BRA `(.L_x_47) ;  /* 0x0000000000048947 */ /* 0x000fea0003800000 */
[----:B------:R0:W5:Y:S02]  /*3380*/  LDG.E.LTC128B.U16 R116, desc[UR36][R8.64+0x20] ;  /* 0x0000202408747981 */ /* 0x000164000c1e1520 */
.L_x_47:
[----:B------:R-:W-:Y:S05]  /*3390*/  BSYNC B1 ;  /* 0x0000000000017941 */ /* 0x000fea0003800000 */
.L_x_46:
[----:B0----5:R-:W-:Y:S01]  /*33a0*/  HADD2.F32 R60, -RZ, R116.H0_H0 ;  /* 0x20000074ff3c7230 */ /* 0x021fe20000004100 */
[----:B------:R-:W-:Y:S01]  /*33b0*/  ISETP.GT.AND P1, PT, R4, 0x11, PT ;  /* 0x000000110400780c */ /* 0x000fe20003f24270 */
[-C--:B------:R-:W-:Y:S01]  /*33c0*/  IMAD.WIDE.U32 R62, R123, R108.reuse, R10 ;  /* 0x0000006c7b3e7225 */ /* 0x080fe200078e000a */
[----:B------:R-:W-:Y:S03]  /*33d0*/  BSSY B1, `(.L_x_48) ;  /* 0x0000021000017945 */ /* 0x000fe60003800000 */
[----:B------:R-:W-:Y:S01]  /*33e0*/  FMUL R61, R60, R91 ;  /* 0x0000005b3c3d7220 */ /* 0x000fe20000400000 */
[----:B------:R-:W-:-:S03]  /*33f0*/  IMAD R60, R111, R108, RZ ;  /* 0x0000006c6f3c7224 */ /* 0x000fc600078e02ff */
[----:B------:R-:W-:Y:S01]  /*3400*/  FFMA R61, R64, R90, R61 ;  /* 0x0000005a403d7223 */ /* 0x000fe2000000003d */
[----:B------:R-:W-:-:S04]  /*3410*/  IMAD R107, R123, R109, R60 ;  /* 0x0000006d7b6b7224 */ /* 0x000fc800078e023c */
[----:B------:R-:W-:Y:S01]  /*3420*/  F2FP.F16.F32.PACK_AB R61, RZ, R61 ;  /* 0x0000003dff3d723e */ /* 0x000fe200000000ff */
[----:B------:R-:W-:-:S03]  /*3430*/  IMAD.IADD R63, R107, 0x1, R63 ;  /* 0x000000016b3f7824 */ /* 0x000fc600078e023f */
[----:B------:R-:W-:Y:S01]  /*3440*/  PRMT R64, R61, 0x7610, R64 ;  /* 0x000076103d407816 */ /* 0x000fe20000000040 */
[----:B------:R-:W-:-:S04]  /*3450*/  IMAD.WIDE.U32 R60, R123, R108, R104 ;  /* 0x0000006c7b3c7225 */ /* 0x000fc800078e0068 */
[----:B------:R0:W-:Y:S01]  /*3460*/  @P0 STG.E.U16 desc[UR36][R20.64+0x20], R64 ;  /* 0x0000204014000986 */ /* 0x0001e2000c101524 */
[----:B------:R-:W-:Y:S01]  /*3470*/  IMAD.WIDE.U32 R110, R23, R14, R62 ;  /* 0x0000000e176e7225 */ /* 0x000fe200078e003e */
[----:B------:R-:W-:-:S03]  /*3480*/  LEA R62, P0, R60, R12, 0x1 ;  /* 0x0000000c3c3e7211 */ /* 0x000fc600078008ff */
[----:B------:R-:W-:Y:S02]  /*3490*/  IMAD.IADD R61, R61, 0x1, R107 ;  /* 0x000000013d3d7824 */ /* 0x000fe400078e026b */
[----:B------:R-:W-:-:S03]  /*34a0*/  IMAD.WIDE.U32 R108, R123, R108, R114 ;  /* 0x0000006c7b6c7225 */ /* 0x000fc600078e0072 */
[----:B------:R-:W-:Y:S01]  /*34b0*/  LEA.HI.X R63, R60, R13, R61, 0x1, P0 ;  /* 0x0000000d3c3f7211 */ /* 0x000fe200000f0c3d */
[----:B------:R-:W-:Y:S01]  /*34c0*/  IMAD.IADD R61, R103, 0x1, R111 ;  /* 0x00000001673d7824 */ /* 0x000fe200078e026f */
[----:B------:R-:W-:Y:S01]  /*34d0*/  LEA R60, P0, R110, R12, 0x1 ;  /* 0x0000000c6e3c7211 */ /* 0x000fe200078008ff */
[----:B------:R-:W-:-:S03]  /*34e0*/  IMAD.IADD R107, R107, 0x1, R109 ;  /* 0x000000016b6b7824 */ /* 0x000fc600078e026d */
[----:B------:R-:W-:Y:S02]  /*34f0*/  LEA.HI.X R61, R110, R13, R61, 0x1, P0 ;  /* 0x0000000d6e3d7211 */ /* 0x000fe400000f0c3d */
[----:B------:R-:W-:-:S05]  /*3500*/  IADD3 R106, P0, R106, R108, RZ ;  /* 0x0000006c6a6a7210 */ /* 0x000fca0007f1e0ff */
[----:B0-----:R-:W-:Y:S01]  /*3510*/  IMAD.X R64, R107, 0x1, R105, P0 ;  /* 0x000000016b407824 */ /* 0x001fe200000e0669 */
[----:B------:R-:W-:-:S05]  /*3520*/  IADD3 R104, P0, R10, R108, RZ ;  /* 0x0000006c0a687210 */ /* 0x000fca0007f1e0ff */
[----:B------:R-:W-:Y:S01]  /*3530*/  IMAD.X R105, R11, 0x1, R107, P0 ;  /* 0x000000010b697824 */ /* 0x000fe200000e066b */
[----:B------:R-:W-:Y:S01]  /*3540*/  LEA R10, P0, R106, R12, 0x1 ;  /* 0x0000000c6a0a7211 */ /* 0x000fe200078008ff */
[----:B------:R-:W-:-:S03]  /*3550*/  IMAD.WIDE.U32 R104, R23, R14, R104 ;  /* 0x0000000e17687225 */ /* 0x000fc600078e0068 */
[----:B------:R-:W-:Y:S01]  /*3560*/  LEA.HI.X R11, R106, R13, R64, 0x1, P0 ;  /* 0x0000000d6a0b7211 */ /* 0x000fe200000f0c40 */
[----:B------:R-:W-:Y:S01]  /*3570*/  IMAD.IADD R103, R103, 0x1, R105 ;  /* 0x0000000167677824 */ /* 0x000fe200078e0269 */
[----:B------:R-:W-:-:S04]  /*3580*/  LEA R12, P0, R104, R12, 0x1 ;  /* 0x0000000c680c7211 */ /* 0x000fc800078008ff */
[----:B------:R-:W-:Y:S02]  /*3590*/  LEA.HI.X R13, R104, R13, R103, 0x1, P0 ;  /* 0x0000000d680d7211 */ /* 0x000fe400000f0c67 */
[----:B------:R-:W-:Y:S02]  /*35a0*/  ISETP.GT.AND P0, PT, R3, RZ, P1 ;  /* 0x000000ff0300720c */ /* 0x000fe40000f04270 */
[----:B------:R-:W-:-:S11]  /*35b0*/  P2R R103, PR, RZ, 0x2 ;  /* 0x00000002ff677803 */ /* 0x000fd60000000000 */
[----:B------:R-:W-:Y:S05]  /*35c0*/  @!P0 BRA `(.L_x_49) ;  /* 0x0000000000048947 */ /* 0x000fea0003800000 */
[----:B------:R0:W5:Y:S02]  /*35d0*/  LDG.E.LTC128B.U16 R116, desc[UR36][R8.64+0x22] ;  /* 0x0000222408747981 */ /* 0x000164000c1e1520 */
.L_x_49:
[----:B------:R-:W-:Y:S05]  /*35e0*/  BSYNC B1 ;  /* 0x0000000000017941 */ /* 0x000fea0003800000 */
.L_x_48:
[----:B-----5:R-:W-:Y:S01]  /*35f0*/  HADD2.F32 R14, -RZ, R116.H0_H0 ;  /* 0x20000074ff0e7230 */ /* 0x020fe20000004100 */
[----:B------:R-:W-:Y:S04]  /*3600*/  BSSY B1, `(.L_x_50) ;  /* 0x0000008000017945 */ /* 0x000fe80003800000 */
[----:B------:R-:W-:-:S04]  /*3610*/  FMUL R14, R14, R91 ;  /* 0x0000005b0e0e7220 */ /* 0x000fc80000400000 */
[----:B------:R-:W-:-:S05]  /*3620*/  FFMA R14, R65, R90, R14 ;  /* 0x0000005a410e7223 */ /* 0x000fca000000000e */
[----:B------:R-:W-:-:S05]  /*3630*/  F2FP.F16.F32.PACK_AB R14, RZ, R14 ;  /* 0x0000000eff0e723e */ /* 0x000fca00000000ff */
[----:B------:R0:W-:Y:S01]  /*3640*/  @P0 STG.E.U16 desc[UR36][R20.64+0x22], R14 ;  /* 0x0000220e14000986 */ /* 0x0001e2000c101524 */
[----:B------:R-:W-:-:S13]  /*3650*/  ISETP.GT.AND P0, PT, R3, 0x8, P2 ;  /* 0x000000080300780c */ /* 0x000fda0001704270 */
[----:B0-----:R-:W-:Y:S05]  /*3660*/  @!P0 BRA `(.L_x_51) ;  /* 0x0000000000048947 */ /* 0x001fea0003800000 */
[----:B------:R0:W5:Y:S02]  /*3670*/  LDG.E.LTC128B.U16 R116, desc[UR36][R56.64+0x20] ;  /* 0x0000202438747981 */ /* 0x000164000c1e1520 */
.L_x_51:
[----:B------:R-:W-:Y:S05]  /*3680*/  BSYNC B1 ;  /* 0x0000000000017941 */ /* 0x000fea0003800000 */
.L_x_50:
        /* <DEDUP_REMOVED lines=9> */
.L_x_53:
[----:B------:R-:W-:Y:S05]  /*3720*/  BSYNC B1 ;  /* 0x0000000000017941 */ /* 0x000fea0003800000 */
.L_x_52:
[----:B-----5:R-:W-:Y:S01]  /*3730*/  HADD2.F32 R14, -RZ, R116.H0_H0 ;  /* 0x20000074ff0e7230 */ /* 0x020fe20000004100 */
[----:B------:R-:W-:Y:S01]  /*3740*/  ISETP.GT.AND P2, PT, R4, 0x18, PT ;  /* 0x000000180400780c */ /* 0x000fe20003f44270 */
[----:B------:R-:W-:Y:S03]  /*3750*/  BSSY B1, `(.L_x_54) ;  /* 0x0000009000017945 */ /* 0x000fe60003800000 */
[----:B------:R-:W-:Y:S01]  /*3760*/  FMUL R14, R14, R91 ;  /* 0x0000005b0e0e7220 */ /* 0x000fe20000400000 */
[----:B------:R-:W-:-:S03]  /*3770*/  P2R R104, PR, RZ, 0x4 ;  /* 0x00000004ff687803 */ /* 0x000fc60000000000 */
[----:B------:R-:W-:-:S05]  /*3780*/  FFMA R14, R67, R90, R14 ;  /* 0x0000005a430e7223 */ /* 0x000fca000000000e */
[----:B------:R-:W-:-:S05]  /*3790*/  F2FP.F16.F32.PACK_AB R14, RZ, R14 ;  /* 0x0000000eff0e723e */ /* 0x000fca00000000ff */
[----:B------:R0:W-:Y:S01]  /*37a0*/  @P0 STG.E.U16 desc[UR36][R58.64+0x22], R14 ;  /* 0x0000220e3a000986 */ /* 0x0001e2000c101524 */
[----:B------:R-:W-:-:S13]  /*37b0*/  ISETP.GT.AND P0, PT, R3, RZ, P2 ;  /* 0x000000ff0300720c */ /* 0x000fda0001704270 */
[----:B0-----:R-:W-:Y:S05]  /*37c0*/  @!P0 BRA `(.L_x_55) ;  /* 0x0000000000048947 */ /* 0x001fea0003800000 */
[----:B------:R0:W5:Y:S02]  /*37d0*/  LDG.E.LTC128B.U16 R116, desc[UR36][R8.64+0x30] ;  /* 0x0000302408747981 */ /* 0x000164000c1e1520 */
.L_x_55:
[----:B------:R-:W-:Y:S05]  /*37e0*/  BSYNC B1 ;  /* 0x0000000000017941 */ /* 0x000fea0003800000 */
.L_x_54:
[----:B-----5:R-:W-:Y:S01]  /*37f0*/  HADD2.F32 R14, -RZ, R116.H0_H0 ;  /* 0x20000074ff0e7230 */ /* 0x020fe20000004100 */
[----:B------:R-:W-:Y:S01]  /*3800*/  ISETP.GT.AND P1, PT, R4, 0x19, PT ;  /* 0x000000190400780c */ /* 0x000fe20003f24270 */
[----:B------:R-:W-:Y:S03]  /*3810*/  BSSY B1, `(.L_x_56) ;  /* 0x0000009000017945 */ /* 0x000fe60003800000 */
[----:B------:R-:W-:-:S04]  /*3820*/  FMUL R23, R14, R91 ;  /* 0x0000005b0e177220 */ /* 0x000fc80000400000 */
[----:B------:R-:W-:Y:S01]  /*3830*/  FFMA R23, R68, R90, R23 ;  /* 0x0000005a44177223 */ /* 0x000fe20000000017 */
[----:B------:R-:W-:-:S04]  /*3840*/  P2R R68, PR, RZ, 0x2 ;  /* 0x00000002ff447803 */ /* 0x000fc80000000000 */
[----:B------:R-:W-:-:S05]  /*3850*/  F2FP.F16.F32.PACK_AB R23, RZ, R23 ;  /* 0x00000017ff17723e */ /* 0x000fca00000000ff */
[----:B------:R0:W-:Y:S01]  /*3860*/  @P0 STG.E.U16 desc[UR36][R20.64+0x30], R23 ;  /* 0x0000301714000986 */ /* 0x0001e2000c101524 */
[----:B------:R-:W-:-:S13]  /*3870*/  ISETP.GT.AND P0, PT, R3, RZ, P1 ;  /* 0x000000ff0300720c */ /* 0x000fda0000f04270 */
[----:B0-----:R-:W-:Y:S05]  /*3880*/  @!P0 BRA `(.L_x_57) ;  /* 0x0000000000048947 */ /* 0x001fea0003800000 */
[----:B------:R0:W5:Y:S02]  /*3890*/  LDG.E.LTC128B.U16 R116, desc[UR36][R8.64+0x32] ;  /* 0x0000322408747981 */ /* 0x000164000c1e1520 */
.L_x_57:
[----:B------:R-:W-:Y:S05]  /*38a0*/  BSYNC B1 ;  /* 0x0000000000017941 */ /* 0x000fea0003800000 */
.L_x_56:
        /* <DEDUP_REMOVED lines=9> */
.L_x_59:
[----:B------:R-:W-:Y:S05]  /*3940*/  BSYNC B1 ;  /* 0x0000000000017941 */ /* 0x000fea0003800000 */
.L_x_58:
        /* <DEDUP_REMOVED lines=9> */
.L_x_61:
[----:B------:R-:W-:Y:S05]  /*39e0*/  BSYNC B1 ;  /* 0x0000000000017941 */ /* 0x000fea0003800000 */
.L_x_60:
        /* <DEDUP_REMOVED lines=11> */
.L_x_63:
[----:B------:R-:W-:Y:S05]  /*3aa0*/  BSYNC B1 ;  /* 0x0000000000017941 */ /* 0x000fea0003800000 */
.L_x_62:
        /* <DEDUP_REMOVED lines=11> */
.L_x_65:
[----:B------:R-:W-:Y:S05]  /*3b60*/  BSYNC B1 ;  /* 0x0000000000017941 */ /* 0x000fea0003800000 */
.L_x_64:
        /* <DEDUP_REMOVED lines=9> */
.L_x_67:
[----:B------:R-:W-:Y:S05]  /*3c00*/  BSYNC B1 ;  /* 0x0000000000017941 */ /* 0x000fea0003800000 */
.L_x_66:
        /* <DEDUP_REMOVED lines=9> */
.L_x_69:
[----:B------:R-:W-:Y:S05]  /*3ca0*/  BSYNC B1 ;  /* 0x0000000000017941 */ /* 0x000fea0003800000 */
.L_x_68:
        /* <DEDUP_REMOVED lines=11> */
.L_x_71:
[----:B------:R-:W-:Y:S05]  /*3d60*/  BSYNC B1 ;  /* 0x0000000000017941 */ /* 0x000fea0003800000 */
.L_x_70:
        /* <DEDUP_REMOVED lines=11> */
.L_x_73:
[----:B------:R-:W-:Y:S05]  /*3e20*/  BSYNC B1 ;  /* 0x0000000000017941 */ /* 0x000fea0003800000 */
.L_x_72:
        /* <DEDUP_REMOVED lines=9> */
.L_x_75:
[----:B------:R-:W-:Y:S05]  /*3ec0*/  BSYNC B1 ;  /* 0x0000000000017941 */ /* 0x000fea0003800000 */
.L_x_74:
        /* <DEDUP_REMOVED lines=9> */
.L_x_77:
[----:B------:R-:W-:Y:S05]  /*3f60*/  BSYNC B1 ;  /* 0x0000000000017941 */ /* 0x000fea0003800000 */
.L_x_76:
[----:B-----5:R-:W-:Y:S01]  /*3f70*/  HADD2.F32 R14, -RZ, R116.H0_H0 ;  /* 0x20000074ff0e7230 */ /* 0x020fe20000004100 */
[----:B------:R-:W-:Y:S01]  /*3f80*/  ISETP.GT.AND P3, PT, R4, 0x30, PT ;  /* 0x000000300400780c */ /* 0x000fe20003f64270 */
[----:B------:R-:W-:Y:S03]  /*3f90*/  BSSY B1, `(.L_x_78) ;  /* 0x0000008000017945 */ /* 0x000fe60003800000 */
[----:B------:R-:W-:-:S04]  /*3fa0*/  FMUL R14, R14, R91 ;  /* 0x0000005b0e0e7220 */ /* 0x000fc80000400000 */
[----:B------:R-:W-:-:S05]  /*3fb0*/  FFMA R14, R79, R90, R14 ;  /* 0x0000005a4f0e7223 */ /* 0x000fca000000000e */
[----:B------:R-:W-:-:S05]  /*3fc0*/  F2FP.F16.F32.PACK_AB R14, RZ, R14 ;  /* 0x0000000eff0e723e */ /* 0x000fca00000000ff */
[----:B------:R0:W-:Y:S01]  /*3fd0*/  @P0 STG.E.U16 desc[UR36][R58.64+0x52], R14 ;  /* 0x0000520e3a000986 */ /* 0x0001e2000c101524 */
[----:B------:R-:W-:-:S13]  /*3fe0*/  ISETP.GT.AND P0, PT, R3, RZ, P3 ;  /* 0x000000ff0300720c */ /* 0x000fda0001f04270 */
[----:B0-----:R-:W-:Y:S05]  /*3ff0*/  @!P0 BRA `(.L_x_79) ;  /* 0x0000000000048947 */ /* 0x001fea0003800000 */
[----:B------:R0:W5:Y:S02]  /*4000*/  LDG.E.LTC128B.U16 R116, desc[UR36][R8.64+0x60] ;  /* 0x0000602408747981 */ /* 0x000164000c1e1520 */
.L_x_79:
[----:B------:R-:W-:Y:S05]  /*4010*/  BSYNC B1 ;  /* 0x0000000000017941 */ /* 0x000fea0003800000 */
.L_x_78:
        /* <DEDUP_REMOVED lines=10> */
.L_x_81:
[----:B------:R-:W-:Y:S05]  /*40c0*/  BSYNC B1 ;  /* 0x0000000000017941 */ /* 0x000fea0003800000 */
.L_x_80:
        /* <DEDUP_REMOVED lines=9> */
.L_x_83:
[----:B------:R-:W-:Y:S05]  /*4160*/  BSYNC B1 ;  /* 0x0000000000017941 */ /* 0x000fea0003800000 */
.L_x_82:
        /* <DEDUP_REMOVED lines=9> */
.L_x_85:
[----:B------:R-:W-:Y:S05]  /*4200*/  BSYNC B1 ;  /* 0x0000000000017941 */ /* 0x000fea0003800000 */
.L_x_84:
        /* <DEDUP_REMOVED lines=10> */
.L_x_87:
[----:B------:R-:W-:Y:S05]  /*42b0*/  BSYNC B1 ;  /* 0x0000000000017941 */ /* 0x000fea0003800000 */
.L_x_86:
[----:B-----5:R-:W-:Y:S01]  /*42c0*/  HADD2.F32 R14, -RZ, R116.H0_H0 ;  /* 0x20000074ff0e7230 */ /* 0x020fe20000004100 */
[----:B------:R-:W-:Y:S04]  /*42d0*/  BSSY B1, `(.L_x_88) ;  /* 0x000000f000017945 */ /* 0x000fe80003800000 */
[----:B------:R-:W-:-:S04]  /*42e0*/  FMUL R23, R14, R91 ;  /* 0x0000005b0e177220 */ /* 0x000fc80000400000 */
[----:B------:R-:W-:-:S05]  /*42f0*/  FFMA R23, R84, R90, R23 ;  /* 0x0000005a54177223 */ /* 0x000fca0000000017 */
[----:B------:R-:W-:-:S05]  /*4300*/  F2FP.F16.F32.PACK_AB R23, RZ, R23 ;  /* 0x00000017ff17723e */ /* 0x000fca00000000ff */
[----:B------:R0:W-:Y:S01]  /*4310*/  @P0 STG.E.U16 desc[UR36][R20.64+0x70], R23 ;  /* 0x0000701714000986 */ /* 0x0001e2000c101524 */
[----:B------:R-:W-:-:S05]  /*4320*/  IADD3 R64, P0, R15, R112, RZ ;  /* 0x000000700f407210 */ /* 0x000fca0007f1e0ff */
[----:B------:R-:W-:Y:S01]  /*4330*/  IMAD.X R65, R5, 0x1, R113, P0 ;  /* 0x0000000105417824 */ /* 0x000fe200000e0671 */
[----:B------:R-:W-:-:S05]  /*4340*/  IADD3 R66, P0, R15, R112, RZ ;  /* 0x000000700f427210 */ /* 0x000fca0007f1e0ff */
[----:B------:R-:W-:Y:S01]  /*4350*/  IMAD.X R67, R5, 0x1, R113, P0 ;  /* 0x0000000105437824 */ /* 0x000fe200000e0671 */
[----:B------:R-:W-:-:S05]  /*4360*/  IADD3 R14, P0, R15, R20, RZ ;  /* 0x000000140f0e7210 */ /* 0x000fca0007f1e0ff */
[----:B------:R-:W-:Y:S01]  /*4370*/  IMAD.X R15, R5, 0x1, R21, P0 ;  /* 0x00000001050f7824 */ /* 0x000fe200000e0615 */
[----:B------:R-:W-:-:S04]  /*4380*/  ISETP.GT.AND P0, PT, R4, 0x39, PT ;  /* 0x000000390400780c */ /* 0x000fc80003f04270 */
[----:B------:R-:W-:-:S13]  /*4390*/  ISETP.GT.AND P4, PT, R3, RZ, P0 ;  /* 0x000000ff0300720c */ /* 0x000fda0000784270 */
[----:B0-----:R-:W-:Y:S05]  /*43a0*/  @!P4 BRA `(.L_x_89) ;  /* 0x000000000004c947 */ /* 0x001fea0003800000 */
[----:B------:R0:W5:Y:S02]  /*43b0*/  LDG.E.LTC128B.U16 R116, desc[UR36][R8.64+0x72] ;  /* 0x0000722408747981 */ /* 0x000164000c1e1520 */
.L_x_89:
[----:B------:R-:W-:Y:S05]  /*43c0*/  BSYNC B1 ;  /* 0x0000000000017941 */ /* 0x000fea0003800000 */
.L_x_88:
        /* <DEDUP_REMOVED lines=9> */
.L_x_91:
[----:B------:R-:W-:Y:S05]  /*4460*/  BSYNC B1 ;  /* 0x0000000000017941 */ /* 0x000fea0003800000 */
.L_x_90:
        /* <DEDUP_REMOVED lines=9> */
.L_x_93:
[----:B------:R-:W-:Y:S05]  /*4500*/  BSYNC B1 ;  /* 0x0000000000017941 */ /* 0x000fea0003800000 */
.L_x_92:
[----:B-----5:R-:W-:-:S05]  /*4510*/  HADD2.F32 R4, -RZ, R116.H0_H0 ;  /* 0x20000074ff047230 */ /* 0x020fca0000004100 */
[----:B------:R-:W-:-:S04]  /*4520*/  FMUL R4, R4, R91 ;  /* 0x0000005b04047220 */ /* 0x000fc80000400000 */
[----:B------:R-:W-:-:S05]  /*4530*/  FFMA R4, R87, R90, R4 ;  /* 0x0000005a57047223 */ /* 0x000fca0000000004 */
[----:B------:R-:W-:-:S04]  /*4540*/  F2FP.F16.F32.PACK_AB R4, RZ, R4 ;  /* 0x00000004ff04723e */ /* 0x000fc800000000ff */
[----:B-1-34-:R-:W-:-:S05]  /*4550*/  PRMT R8, R4, 0x7610, R8 ;  /* 0x0000761004087816 */ /* 0x01afca0000000008 */
[----:B------:R1:W-:Y:S01]  /*4560*/  @P4 STG.E.U16 desc[UR36][R58.64+0x72], R8 ;  /* 0x000072083a004986 */ /* 0x0003e2000c101524 */
[----:B------:R-:W-:-:S13]  /*4570*/  ISETP.GT.AND P4, PT, R3, 0x80, P6 ;  /* 0x000000800300780c */ /* 0x000fda0003784270 */
[----:B------:R-:W3:Y:S01]  /*4580*/  @P4 LDG.E.LTC128B.U16 R116, desc[UR36][R62.64] ;  /* 0x000000243e744981 */ /* 0x000ee2000c1e1520 */
[----:B------:R-:W-:Y:S01]  /*4590*/  BSSY B1, `(.L_x_94) ;  /* 0x000000a000017945 */ /* 0x000fe20003800000 */
[----:B---3--:R-:W-:-:S05]  /*45a0*/  HADD2.F32 R4, -RZ, R116.H0_H0 ;  /* 0x20000074ff047230 */ /* 0x008fca0000004100 */
[----:B------:R-:W-:-:S04]  /*45b0*/  FMUL R5, R4, R91 ;  /* 0x0000005b04057220 */ /* 0x000fc80000400000 */
[----:B------:R-:W-:-:S05]  /*45c0*/  FFMA R5, R24, R90, R5 ;  /* 0x0000005a18057223 */ /* 0x000fca0000000005 */
[----:B------:R-:W-:-:S05]  /*45d0*/  F2FP.F16.F32.PACK_AB R5, RZ, R5 ;  /* 0x00000005ff05723e */ /* 0x000fca00000000ff */
[----:B------:R1:W-:Y:S01]  /*45e0*/  @P4 STG.E.U16 desc[UR36][R14.64], R5 ;  /* 0x000000050e004986 */ /* 0x0003e2000c101524 */
[----:B------:R-:W-:-:S04]  /*45f0*/  ISETP.NE.AND P4, PT, R119, RZ, PT ;  /* 0x000000ff7700720c */ /* 0x000fc80003f85270 */
[----:B------:R-:W-:-:S13]  /*4600*/  ISETP.GT.AND P4, PT, R3, 0x80, P4 ;  /* 0x000000800300780c */ /* 0x000fda0002784270 */
[----:B-1----:R-:W-:Y:S05]  /*4610*/  @!P4 BRA `(.L_x_95) ;  /* 0x000000000004c947 */ /* 0x002fea0003800000 */
[----:B------:R1:W5:Y:S02]  /*4620*/  LDG.E.LTC128B.U16 R116, desc[UR36][R60.64+0x2] ;  /* 0x000002243c747981 */ /* 0x000364000c1e1520 */
.L_x_95:
[----:B------:R-:W-:Y:S05]  /*4630*/  BSYNC B1 ;  /* 0x0000000000017941 */ /* 0x000fea0003800000 */
.L_x_94:
[----:B-----5:R-:W-:Y:S01]  /*4640*/  HADD2.F32 R4, -RZ, R116.H0_H0 ;  /* 0x20000074ff047230 */ /* 0x020fe20000004100 */
[----:B------:R-:W-:Y:S01]  /*4650*/  ISETP.GT.AND P6, PT, R3, 0x88, P6 ;  /* 0x000000880300780c */ /* 0x000fe200037c4270 */
[----:B------:R-:W-:Y:S01]  /*4660*/  @P4 IMAD.MOV.U32 R5, RZ, RZ, R15 ;  /* 0x000000ffff054224 */ /* 0x000fe200078e000f */
[----:B------:R-:W-:Y:S02]  /*4670*/  BSSY B1, `(.L_x_96) ;  /* 0x0000009000017945 */ /* 0x000fe40003800000 */
[----:B------:R-:W-:-:S04]  /*4680*/  FMUL R4, R4, R91 ;  /* 0x0000005b04047220 */ /* 0x000fc80000400000 */
[----:B------:R-:W-:-:S05]  /*4690*/  FFMA R4, R25, R90, R4 ;  /* 0x0000005a19047223 */ /* 0x000fca0000000004 */
[----:B------:R-:W-:-:S04]  /*46a0*/  F2FP.F16.F32.PACK_AB R4, RZ, R4 ;  /* 0x00000004ff04723e */ /* 0x000fc800000000ff */
[----:B------:R-:W-:Y:S01]  /*46b0*/  PRMT R8, R4, 0x7610, R8 ;  /* 0x0000761004087816 */ /* 0x000fe20000000008 */
[----:B------:R-:W-:-:S05]  /*46c0*/  @P4 IMAD.MOV.U32 R4, RZ, RZ, R14 ;  /* 0x000000ffff044224 */ /* 0x000fca00078e000e */
[----:B------:R3:W-:Y:S01]  /*46d0*/  @P4 STG.E.U16 desc[UR36][R4.64+0x2], R8 ;  /* 0x0000020804004986 */ /* 0x0007e2000c101524 */
[----:B------:R-:W-:Y:S05]  /*46e0*/  @!P6 BRA `(.L_x_97) ;  /* 0x000000000004e947 */ /* 0x000fea0003800000 */
[----:B------:R4:W5:Y:S02]  /*46f0*/  LDG.E.LTC128B.U16 R116, desc[UR36][R10.64] ;  /* 0x000000240a747981 */ /* 0x000964000c1e1520 */
.L_x_97:
[----:B------:R-:W-:Y:S05]  /*4700*/  BSYNC B1 ;  /* 0x0000000000017941 */ /* 0x000fea0003800000 */
.L_x_96:
[----:B---3-5:R-:W-:Y:S01]  /*4710*/  HADD2.F32 R4, -RZ, R116.H0_H0 ;  /* 0x20000074ff047230 */ /* 0x028fe20000004100 */
[----:B------:R-:W-:Y:S01]  /*4720*/  ISETP.NE.AND P4, PT, R119, RZ, PT ;  /* 0x000000ff7700720c */ /* 0x000fe20003f85270 */
[----:B------:R-:W-:Y:S03]  /*4730*/  BSSY B1, `(.L_x_98) ;  /* 0x0000008000017945 */ /* 0x000fe60003800000 */
[----:B------:R-:W-:Y:S01]  /*4740*/  FMUL R5, R4, R91 ;  /* 0x0000005b04057220 */ /* 0x000fe20000400000 */
[----:B------:R-:W-:-:S03]  /*4750*/  ISETP.GT.AND P4, PT, R3, 0x88, P4 ;  /* 0x000000880300780c */ /* 0x000fc60002784270 */
[----:B------:R-:W-:-:S05]  /*4760*/  FFMA R5, R26, R90, R5 ;  /* 0x0000005a1a057223 */ /* 0x000fca0000000005 */
[----:B------:R-:W-:-:S05]  /*4770*/  F2FP.F16.F32.PACK_AB R5, RZ, R5 ;  /* 0x00000005ff05723e */ /* 0x000fca00000000ff */
[----:B------:R3:W-:Y:S01]  /*4780*/  @P6 STG.E.U16 desc[UR36][R64.64], R5 ;  /* 0x0000000540006986 */ /* 0x0007e2000c101524 */
[----:B------:R-:W-:Y:S05]  /*4790*/  @!P4 BRA `(.L_x_99) ;  /* 0x000000000004c947 */ /* 0x000fea0003800000 */
[----:B------:R0:W5:Y:S02]  /*47a0*/  LDG.E.LTC128B.U16 R116, desc[UR36][R12.64+0x2] ;  /* 0x000002240c747981 */ /* 0x000164000c1e1520 */
.L_x_99:
[----:B------:R-:W-:Y:S05]  /*47b0*/  BSYNC B1 ;  /* 0x0000000000017941 */ /* 0x000fea0003800000 */
.L_x_98:
[----:B-----5:R-:W-:Y:S01]  /*47c0*/  HADD2.F32 R4, -RZ, R116.H0_H0 ;  /* 0x20000074ff047230 */ /* 0x020fe20000004100 */
[----:B------:R-:W-:Y:S01]  /*47d0*/  ISETP.NE.AND P6, PT, R117, RZ, PT ;  /* 0x000000ff7500720c */ /* 0x000fe20003fc5270 */
[----:B------:R-:W-:Y:S03]  /*47e0*/  BSSY B1, `(.L_x_100) ;  /* 0x0000008000017945 */ /* 0x000fe60003800000 */
[----:B------:R-:W-:-:S04]  /*47f0*/  FMUL R4, R4, R91 ;  /* 0x0000005b04047220 */ /* 0x000fc80000400000 */
[----:B------:R-:W-:-:S05]  /*4800*/  FFMA R4, R27, R90, R4 ;  /* 0x0000005a1b047223 */ /* 0x000fca0000000004 */
[----:B------:R-:W-:-:S05]  /*4810*/  F2FP.F16.F32.PACK_AB R4, RZ, R4 ;  /* 0x00000004ff04723e */ /* 0x000fca00000000ff */
[----:B------:R0:W-:Y:S01]  /*4820*/  @P4 STG.E.U16 desc[UR36][R66.64+0x2], R4 ;  /* 0x0000020442004986 */ /* 0x0001e2000c101524 */
[----:B------:R-:W-:-:S13]  /*4830*/  ISETP.GT.AND P4, PT, R3, 0x80, P6 ;  /* 0x000000800300780c */ /* 0x000fda0003784270 */
[----:B0-----:R-:W-:Y:S05]  /*4840*/  @!P4 BRA `(.L_x_101) ;  /* 0x000000000004c947 */ /* 0x001fea0003800000 */
[----:B------:R0:W5:Y:S02]  /*4850*/  LDG.E.LTC128B.U16 R116, desc[UR36][R60.64+0x10] ;  /* 0x000010243c747981 */ /* 0x000164000c1e1520 */
.L_x_101:
[----:B------:R-:W-:Y:S05]  /*4860*/  BSYNC B1 ;  /* 0x0000000000017941 */ /* 0x000fea0003800000 */
.L_x_100:
[----:B-----5:R-:W-:Y:S01]  /*4870*/  HADD2.F32 R4, -RZ, R116.H0_H0 ;  /* 0x20000074ff047230 */ /* 0x020fe20000004100 */
[----:B------:R-:W-:Y:S01]  /*4880*/  ISETP.NE.AND P6, PT, R120, RZ, PT ;  /* 0x000000ff7800720c */ /* 0x000fe20003fc5270 */
[----:B------:R-:W-:Y:S03]  /*4890*/  BSSY B1, `(.L_x_102) ;  /* 0x000000b000017945 */ /* 0x000fe60003800000 */
[----:B---3--:R-:W-:Y:S01]  /*48a0*/  FMUL R5, R4, R91 ;  /* 0x0000005b04057220 */ /* 0x008fe20000400000 */
[----:B------:R-:W-:-:S03]  /*48b0*/  @P4 IMAD.MOV.U32 R4, RZ, RZ, R14 ;  /* 0x000000ffff044224 */ /* 0x000fc600078e000e */
[----:B------:R-:W-:-:S05]  /*48c0*/  FFMA R5, R28, R90, R5 ;  /* 0x0000005a1c057223 */ /* 0x000fca0000000005 */
[----:B------:R-:W-:-:S04]  /*48d0*/  F2FP.F16.F32.PACK_AB R5, RZ, R5 ;  /* 0x00000005ff05723e */ /* 0x000fc800000000ff */
[----:B------:R-:W-:Y:S01]  /*48e0*/  PRMT R8, R5, 0x7610, R8 ;  /* 0x0000761005087816 */ /* 0x000fe20000000008 */
[----:B------:R-:W-:-:S05]  /*48f0*/  @P4 IMAD.MOV.U32 R5, RZ, RZ, R15 ;  /* 0x000000ffff054224 */ /* 0x000fca00078e000f */
[----:B------:R3:W-:Y:S01]  /*4900*/  @P4 STG.E.U16 desc[UR36][R4.64+0x10], R8 ;  /* 0x0000100804004986 */ /* 0x0007e2000c101524 */
[----:B------:R-:W-:-:S13]  /*4910*/  ISETP.GT.AND P4, PT, R3, 0x80, P6 ;  /* 0x000000800300780c */ /* 0x000fda0003784270 */
[----:B---3--:R-:W-:Y:S05]  /*4920*/  @!P4 BRA `(.L_x_103) ;  /* 0x000000000004c947 */ /* 0x008fea0003800000 */
[----:B------:R3:W5:Y:S02]  /*4930*/  LDG.E.LTC128B.U16 R116, desc[UR36][R60.64+0x12] ;  /* 0x000012243c747981 */ /* 0x000764000c1e1520 */
.L_x_103:
[----:B------:R-:W-:Y:S05]  /*4940*/  BSYNC B1 ;  /* 0x0000000000017941 */ /* 0x000fea0003800000 */
.L_x_102:
[----:B-----5:R-:W-:Y:S01]  /*4950*/  HADD2.F32 R4, -RZ, R116.H0_H0 ;  /* 0x20000074ff047230 */ /* 0x020fe20000004100 */
[----:B------:R-:W-:Y:S01]  /*4960*/  BSSY B1, `(.L_x_104) ;  /* 0x000000c000017945 */ /* 0x000fe20003800000 */
[----:B------:R-:W-:-:S03]  /*4970*/  @P4 IMAD.MOV.U32 R5, RZ, RZ, R15 ;  /* 0x000000ffff054224 */ /* 0x000fc600078e000f */
[----:B------:R-:W-:-:S04]  /*4980*/  FMUL R4, R4, R91 ;  /* 0x0000005b04047220 */ /* 0x000fc80000400000 */
[----:B------:R-:W-:-:S05]  /*4990*/  FFMA R4, R29, R90, R4 ;  /* 0x0000005a1d047223 */ /* 0x000fca0000000004 */
[----:B------:R-:W-:-:S04]  /*49a0*/  F2FP.F16.F32.PACK_AB R4, RZ, R4 ;  /* 0x00000004ff04723e */ /* 0x000fc800000000ff */
[----:B------:R-:W-:Y:S01]  /*49b0*/  PRMT R8, R4, 0x7610, R8 ;  /* 0x0000761004087816 */ /* 0x000fe20000000008 */
[----:B------:R-:W-:-:S05]  /*49c0*/  @P4 IMAD.MOV.U32 R4, RZ, RZ, R14 ;  /* 0x000000ffff044224 */ /* 0x000fca00078e000e */
[----:B------:R0:W-:Y:S01]  /*49d0*/  @P4 STG.E.U16 desc[UR36][R4.64+0x12], R8 ;  /* 0x0000120804004986 */ /* 0x0001e2000c101524 */
[----:B------:R-:W-:-:S04]  /*49e0*/  ISETP.NE.AND P4, PT, R117, RZ, PT ;  /* 0x000000ff7500720c */ /* 0x000fc80003f85270 */
[----:B------:R-:W-:-:S13]  /*49f0*/  ISETP.GT.AND P4, PT, R3, 0x88, P4 ;  /* 0x000000880300780c */ /* 0x000fda0002784270 */
[----:B0-----:R-:W-:Y:S05]  /*4a00*/  @!P4 BRA `(.L_x_105) ;  /* 0x000000000004c947 */ /* 0x001fea0003800000 */
[----:B------:R0:W5:Y:S02]  /*4a10*/  LDG.E.LTC128B.U16 R116, desc[UR36][R12.64+0x10] ;  /* 0x000010240c747981 */ /* 0x000164000c1e1520 */
.L_x_105:
[----:B------:R-:W-:Y:S05]  /*4a20*/  BSYNC B1 ;  /* 0x0000000000017941 */ /* 0x000fea0003800000 */
.L_x_104:
        /* <DEDUP_REMOVED lines=9> */
.L_x_107:
[----:B------:R-:W-:Y:S05]  /*4ac0*/  BSYNC B1 ;  /* 0x0000000000017941 */ /* 0x000fea0003800000 */
.L_x_106:
[----:B-----5:R-:W-:Y:S01]  /*4ad0*/  HADD2.F32 R4, -RZ, R116.H0_H0 ;  /* 0x20000074ff047230 */ /* 0x020fe20000004100 */
[----:B------:R-:W-:Y:S01]  /*4ae0*/  ISETP.NE.AND P6, PT, R121, RZ, PT ;  /* 0x000000ff7900720c */ /* 0x000fe20003fc5270 */
        /* <DEDUP_REMOVED lines=8> */
[----:B------:R-:W-:-:S13]  /*4b70*/  ISETP.GT.AND P4, PT, R3, 0x80, P6 ;  /* 0x000000800300780c */ /* 0x000fda0003784270 */
[----:B0-----:R-:W-:Y:S05]  /*4b80*/  @!P4 BRA `(.L_x_109) ;  /* 0x000000000004c947 */ /* 0x001fea0003800000 */
[----:B------:R0:W5:Y:S02]  /*4b90*/  LDG.E.LTC128B.U16 R116, desc[UR36][R60.64+0x20] ;  /* 0x000020243c747981 */ /* 0x000164000c1e1520 */
.L_x_109:
[----:B------:R-:W-:Y:S05]  /*4ba0*/  BSYNC B1 ;  /* 0x0000000000017941 */ /* 0x000fea0003800000 */
.L_x_108:
[----:B-----5:R-:W-:Y:S01]  /*4bb0*/  HADD2.F32 R4, -RZ, R116.H0_H0 ;  /* 0x20000074ff047230 */ /* 0x020fe20000004100 */
[----:B------:R-:W-:Y:S01]  /*4bc0*/  ISETP.NE.AND P6, PT, R103, RZ, PT ;  /* 0x000000ff6700720c */ /* 0x000fe20003fc5270 */
[----:B------:R-:W-:Y:S03]  /*4bd0*/  BSSY B1, `(.L_x_110) ;  /* 0x000000b000017945 */ /* 0x000fe60003800000 */
[----:B------:R-:W-:Y:S01]  /*4be0*/  FMUL R5, R4, R91 ;  /* 0x0000005b04057220 */ /* 0x000fe20000400000 */
[----:B------:R-:W-:-:S03]  /*4bf0*/  @P4 IMAD.MOV.U32 R4, RZ, RZ, R14 ;  /* 0x000000ffff044224 */ /* 0x000fc600078e000e */
        /* <DEDUP_REMOVED lines=8> */
.L_x_111:
[----:B------:R-:W-:Y:S05]  /*4c80*/  BSYNC B1 ;  /* 0x0000000000017941 */ /* 0x000fea0003800000 */
.L_x_110:
        /* <DEDUP_REMOVED lines=13> */
.L_x_113:
[----:B------:R-:W-:Y:S05]  /*4d60*/  BSYNC B1 ;  /* 0x0000000000017941 */ /* 0x000fea0003800000 */
.L_x_112:
[----:B-----5:R-:W-:Y:S01]  /*4d70*/  HADD2.F32 R4, -RZ, R116.H0_H0 ;  /* 0x20000074ff047230 */ /* 0x020fe20000004100 */
[----:B------:R-:W-:Y:S04]  /*4d80*/  BSSY B1, `(.L_x_114) ;  /* 0x000000b000017945 */ /* 0x000fe80003800000 */
        /* <DEDUP_REMOVED lines=10> */
.L_x_115:
[----:B------:R-:W-:Y:S05]  /*4e30*/  BSYNC B1 ;  /* 0x0000000000017941 */ /* 0x000fea0003800000 */
.L_x_114:
        /* <DEDUP_REMOVED lines=13> */
.L_x_117:
[----:B------:R-:W-:Y:S05]  /*4f10*/  BSYNC B1 ;  /* 0x0000000000017941 */ /* 0x000fea0003800000 */
.L_x_116:
        /* <DEDUP_REMOVED lines=13> */
.L_x_119:
[----:B------:R-:W-:Y:S05]  /*4ff0*/  BSYNC B1 ;  /* 0x0000000000017941 */ /* 0x000fea0003800000 */
.L_x_118:
        /* <DEDUP_REMOVED lines=13> */
.L_x_121:
[----:B------:R-:W-:Y:S05]  /*50d0*/  BSYNC B1 ;  /* 0x0000000000017941 */ /* 0x000fea0003800000 */
.L_x_120:
        /* <DEDUP_REMOVED lines=12> */
.L_x_123:
[----:B------:R-:W-:Y:S05]  /*51a0*/  BSYNC B1 ;  /* 0x0000000000017941 */ /* 0x000fea0003800000 */
.L_x_122:
        /* <DEDUP_REMOVED lines=13> */
.L_x_125:
[----:B------:R-:W-:Y:S05]  /*5280*/  BSYNC B1 ;  /* 0x0000000000017941 */ /* 0x000fea0003800000 */
.L_x_124:
        /* <DEDUP_REMOVED lines=13> */
.L_x_127:
[----:B------:R-:W-:Y:S05]  /*5360*/  BSYNC B1 ;  /* 0x0000000000017941 */ /* 0x000fea0003800000 */
.L_x_126:
        /* <DEDUP_REMOVED lines=13> */
.L_x_129:
[----:B------:R-:W-:Y:S05]  /*5440*/  BSYNC B1 ;  /* 0x0000000000017941 */ /* 0x000fea0003800000 */
.L_x_128:
        /* <DEDUP_REMOVED lines=12> */
.L_x_131:
[----:B------:R-:W-:Y:S05]  /*5510*/  BSYNC B1 ;  /* 0x0000000000017941 */ /* 0x000fea0003800000 */
.L_x_130:
        /* <DEDUP_REMOVED lines=13> */
.L_x_133:
[----:B------:R-:W-:Y:S05]  /*55f0*/  BSYNC B1 ;  /* 0x0000000000017941 */ /* 0x000fea0003800000 */
.L_x_132:
        /* <DEDUP_REMOVED lines=12> */
.L_x_135:
[----:B------:R-:W-:Y:S05]  /*56c0*/  BSYNC B1 ;  /* 0x0000000000017941 */ /* 0x000fea0003800000 */
.L_x_134:
        /* <DEDUP_REMOVED lines=12> */
.L_x_137:
[----:B------:R-:W-:Y:S05]  /*5790*/  BSYNC B1 ;  /* 0x0000000000017941 */ /* 0x000fea0003800000 */
.L_x_136:
[----:B-----5:R-:W-:Y:S01]  /*57a0*/  HADD2.F32 R4, -RZ, R116.H0_H0 ;  /* 0x20000074ff047230 */ /* 0x020fe20000004100 */
[----:B------:R-:W-:Y:S01]  /*57b0*/  ISETP.GT.AND P5, PT, R3, 0x88, P5 ;  /* 0x000000880300780c */ /* 0x000fe20002fa4270 */
        /* <DEDUP_REMOVED lines=8> */
[----:B------:R-:W-:Y:S05]  /*5840*/  @!P5 BRA `(.L_x_139) ;  /* 0x000000000004d947 */ /* 0x000fea0003800000 */
[----:B------:R0:W5:Y:S02]  /*5850*/  LDG.E.LTC128B.U16 R116, desc[UR36][R12.64+0x52] ;  /* 0x000052240c747981 */ /* 0x000164000c1e1520 */
.L_x_139:
[----:B------:R-:W-:Y:S05]  /*5860*/  BSYNC B1 ;  /* 0x0000000000017941 */ /* 0x000fea0003800000 */
.L_x_138:
[----:B0----5:R-:W-:Y:S01]  /*5870*/  HADD2.F32 R4, -RZ, R116.H0_H0 ;  /* 0x20000074ff047230 */ /* 0x021fe20000004100 */
        /* <DEDUP_REMOVED lines=11> */
.L_x_141:
[----:B------:R-:W-:Y:S05]  /*5930*/  BSYNC B1 ;  /* 0x0000000000017941 */ /* 0x000fea0003800000 */
.L_x_140:
[----:B0----5:R-:W-:Y:S01]  /*5940*/  HADD2.F32 R4, -RZ, R116.H0_H0 ;  /* 0x20000074ff047230 */ /* 0x021fe20000004100 */
        /* <DEDUP_REMOVED lines=11> */
.L_x_143:
[----:B------:R-:W-:Y:S05]  /*5a00*/  BSYNC B1 ;  /* 0x0000000000017941 */ /* 0x000fea0003800000 */
.L_x_142:
        /* <DEDUP_REMOVED lines=12> */
.L_x_145:
[----:B------:R-:W-:Y:S05]  /*5ad0*/  BSYNC B1 ;  /* 0x0000000000017941 */ /* 0x000fea0003800000 */
.L_x_144:
        /* <DEDUP_REMOVED lines=12> */
.L_x_147:
[----:B------:R-:W-:Y:S05]  /*5ba0*/  BSYNC B1 ;  /* 0x0000000000017941 */ /* 0x000fea0003800000 */
.L_x_146:
        /* <DEDUP_REMOVED lines=12> */
.L_x_149:
[----:B------:R-:W-:Y:S05]  /*5c70*/  BSYNC B1 ;  /* 0x0000000000017941 */ /* 0x000fea0003800000 */
.L_x_148:
        /* <DEDUP_REMOVED lines=12> */
.L_x_151:
[----:B------:R-:W-:Y:S05]  /*5d40*/  BSYNC B1 ;  /* 0x0000000000017941 */ /* 0x000fea0003800000 */
.L_x_150:
        /* <DEDUP_REMOVED lines=9> */
.L_x_153:
[----:B------:R-:W-:Y:S05]  /*5de0*/  BSYNC B1 ;  /* 0x0000000000017941 */ /* 0x000fea0003800000 */
.L_x_152:
        /* <DEDUP_REMOVED lines=12> */
.L_x_155:
[----:B------:R-:W-:Y:S05]  /*5eb0*/  BSYNC B1 ;  /* 0x0000000000017941 */ /* 0x000fea0003800000 */
.L_x_154:
[----:B------:R-:W-:Y:S05]  /*5ec0*/  @!P0 BRA `(.L_x_156) ;  /* 0x0000001400848947 */ /* 0x000fea0003800000 */
[----:B-----5:R-:W-:-:S05]  /*5ed0*/  HADD2.F32 R116, -RZ, R116.H0_H0 ;  /* 0x20000074ff747230 */ /* 0x020fca0000004100 */
[----:B------:R-:W-:-:S04]  /*5ee0*/  FMUL R116, R116, R91 ;  /* 0x0000005b74747220 */ /* 0x000fc80000400000 */
[----:B------:R-:W-:-:S05]  /*5ef0*/  FFMA R116, R55, R90, R116 ;  /* 0x0000005a37747223 */ /* 0x000fca0000000074 */
[----:B------:R-:W-:-:S05]  /*5f00*/  F2FP.F16.F32.PACK_AB R116, RZ, R116 ;  /* 0x00000074ff74723e */ /* 0x000fca00000000ff */
[----:B------:R0:W-:Y:S01]  /*5f10*/  STG.E.U16 desc[UR36][R6.64+0x72], R116 ;  /* 0x0000727406007986 */ /* 0x0001e2000c101524 */
[----:B------:R-:W-:Y:S05]  /*5f20*/  BRA `(.L_x_156) ;  /* 0x00000014006c7947 */ /* 0x000fea0003800000 */
.L_x_33:
[----:B------:R-:W-:Y:S01]  /*5f30*/  ULDC.64 UR4, c[0x0][0x5c0] ;  /* 0x0001700000047ab9 */ /* 0x000fe20000000a00 */
[-C--:B------:R-:W-:Y:S01]  /*5f40*/  FMUL R56, R56, R90.reuse ;  /* 0x0000005a38387220 */ /* 0x080fe20000400000 */
[----:B------:R-:W-:Y:S01]  /*5f50*/  LEA R10, P1, R112, UR4, 0x1 ;  /* 0x00000004700a7c11 */ /* 0x000fe2000f8208ff */
[----:B------:R-:W-:Y:S01]  /*5f60*/  IMAD.SHL.U32 R7, R96, 0x2, RZ ;  /* 0x0000000260077824 */ /* 0x000fe200078e00ff */
[----:B------:R-:W-:Y:S01]  /*5f70*/  ISETP.GT.AND P3, PT, R4, 0x1, PT ;  /* 0x000000010400780c */ /* 0x000fe20003f64270 */
[----:B------:R-:W-:Y:S01]  /*5f80*/  FMUL R57, R57, R90 ;  /* 0x0000005a39397220 */ /* 0x000fe20000400000 */
[----:B------:R-:W-:Y:S01]  /*5f90*/  F2FP.F16.F32.PACK_AB R56, RZ, R56 ;  /* 0x00000038ff38723e */ /* 0x000fe200000000ff */
[-C--:B------:R-:W-:Y:S01]  /*5fa0*/  FMUL R58, R58, R90.reuse ;  /* 0x0000005a3a3a7220 */ /* 0x080fe20000400000 */
[----:B------:R-:W-:Y:S01]  /*5fb0*/  LEA.HI.X R11, R112, UR5, R115, 0x1, P1 ;  /* 0x00000005700b7c11 */ /* 0x000fe200088f0c73 */
[-C--:B------:R-:W-:Y:S01]  /*5fc0*/  FMUL R59, R59, R90.reuse ;  /* 0x0000005a3b3b7220 */ /* 0x080fe20000400000 */
[----:B------:R-:W-:Y:S01]  /*5fd0*/  ISETP.GT.AND P1, PT, R3, RZ, P3 ;  /* 0x000000ff0300720c */ /* 0x000fe20001f24270 */
[----:B------:R-:W-:Y:S01]  /*5fe0*/  IMAD.SHL.U32 R23, R97, 0x2, RZ ;  /* 0x0000000261177824 */ /* 0x000fe200078e00ff */
[----:B------:R-:W-:Y:S01]  /*5ff0*/  ISETP.GT.AND P2, PT, R3, 0x8, P6 ;  /* 0x000000080300780c */ /* 0x000fe20003744270 */
[----:B------:R-:W-:Y:S01]  /*6000*/  @P0 STG.E.U16 desc[UR36][R10.64], R56 ;  /* 0x000000380a000986 */ /* 0x000fe2000c101524 */
[----:B------:R-:W-:Y:S01]  /*6010*/  SHF.L.U64.HI R5, R96, 0x1, R95 ;  /* 0x0000000160057819 */ /* 0x000fe2000001025f */
[----:B------:R-:W-:Y:S01]  /*6020*/  FMUL R60, R60, R90 ;  /* 0x0000005a3c3c7220 */ /* 0x000fe20000400000 */
[----:B------:R-:W-:Y:S01]  /*6030*/  IADD3 R8, P0, R7, R10, RZ ;  /* 0x0000000a07087210 */ /* 0x000fe20007f1e0ff */
[-C--:B------:R-:W-:Y:S01]  /*6040*/  FMUL R61, R61, R90.reuse ;  /* 0x0000005a3d3d7220 */ /* 0x080fe20000400000 */
[----:B------:R-:W-:Y:S01]  /*6050*/  F2FP.F16.F32.PACK_AB R57, RZ, R57 ;  /* 0x00000039ff39723e */ /* 0x000fe200000000ff */
[----:B------:R-:W-:Y:S01]  /*6060*/  FMUL R63, R63, R90 ;  /* 0x0000005a3f3f7220 */ /* 0x000fe20000400000 */
[----:B------:R-:W-:Y:S01]  /*6070*/  F2FP.F16.F32.PACK_AB R58, RZ, R58 ;  /* 0x0000003aff3a723e */ /* 0x000fe200000000ff */
[----:B------:R-:W-:Y:S01]  /*6080*/  IMAD.X R9, R5, 0x1, R11, P0 ;  /* 0x0000000105097824 */ /* 0x000fe200000e060b */
[----:B------:R-:W-:Y:S01]  /*6090*/  ISETP.GT.AND P0, PT, R3, 0x8, P3 ;  /* 0x000000080300780c */ /* 0x000fe20001f04270 */
[----:B------:R-:W-:Y:S01]  /*60a0*/  @P1 STG.E.U16 desc[UR36][R10.64+0x2], R57 ;  /* 0x000002390a001986 */ /* 0x000fe2000c101524 */
[----:B------:R-:W-:Y:S01]  /*60b0*/  F2FP.F16.F32.PACK_AB R59, RZ, R59 ;  /* 0x0000003bff3b723e */ /* 0x000fe200000000ff */
[----:B------:R-:W-:Y:S01]  /*60c0*/  FMUL R62, R62, R90 ;  /* 0x0000005a3e3e7220 */ /* 0x000fe20000400000 */
[----:B------:R-:W-:Y:S01]  /*60d0*/  SHF.L.U64.HI R13, R97, 0x1, R94 ;  /* 0x00000001610d7819 */ /* 0x000fe2000001025e */
[----:B------:R-:W-:Y:S01]  /*60e0*/  @P2 STG.E.U16 desc[UR36][R8.64], R58 ;  /* 0x0000003a08002986 */ /* 0x000fe2000c101524 */
[----:B------:R-:W-:Y:S01]  /*60f0*/  IADD3 R6, P1, P2, R23, R10, R7 ;  /* 0x0000000a17067210 */ /* 0x000fe20007a3e007 */
[-C--:B------:R-:W-:Y:S01]  /*6100*/  FMUL R64, R64, R90.reuse ;  /* 0x0000005a40407220 */ /* 0x080fe20000400000 */
[C---:B------:R-:W-:Y:S01]  /*6110*/  ISETP.GT.AND P4, PT, R4.reuse, 0x8, PT ;  /* 0x000000080400780c */ /* 0x040fe20003f84270 */
[-C--:B------:R-:W-:Y:S01]  /*6120*/  FMUL R65, R65, R90.reuse ;  /* 0x0000005a41417220 */ /* 0x080fe20000400000 */
[----:B------:R-:W-:Y:S01]  /*6130*/  ISETP.GT.AND P3, PT, R4, 0x9, PT ;  /* 0x000000090400780c */ /* 0x000fe20003f64270 */
[-C--:B------:R-:W-:Y:S01]  /*6140*/  FMUL R66, R66, R90.reuse ;  /* 0x0000005a42427220 */ /* 0x080fe20000400000 */
[----:B------:R-:W-:Y:S01]  /*6150*/  IADD3.X R7, R13, R11, R5, P1, P2 ;  /* 0x0000000b0d077210 */ /* 0x000fe20000fe4405 */
[----:B------:R-:W-:Y:S01]  /*6160*/  @P0 STG.E.U16 desc[UR36][R8.64+0x2], R59 ;  /* 0x0000023b08000986 */ /* 0x000fe2000c101524 */
[----:B------:R-:W-:Y:S01]  /*6170*/  ISETP.GT.AND P1, PT, R3, RZ, P4 ;  /* 0x000000ff0300720c */ /* 0x000fe20002724270 */
[-C--:B------:R-:W-:Y:S01]  /*6180*/  FMUL R67, R67, R90.reuse ;  /* 0x0000005a43437220 */ /* 0x080fe20000400000 */
[----:B------:R-:W-:Y:S01]  /*6190*/  ISETP.GT.AND P0, PT, R3, RZ, P3 ;  /* 0x000000ff0300720c */ /* 0x000fe20001f04270 */
[----:B------:R-:W-:Y:S01]  /*61a0*/  FMUL R68, R68, R90 ;  /* 0x0000005a44447220 */ /* 0x000fe20000400000 */
[----:B------:R-:W-:Y:S01]  /*61b0*/  F2FP.F16.F32.PACK_AB R60, RZ, R60 ;  /* 0x0000003cff3c723e */ /* 0x000fe200000000ff */
[-C--:B------:R-:W-:Y:S01]  /*61c0*/  FMUL R69, R69, R90.reuse ;  /* 0x0000005a45457220 */ /* 0x080fe20000400000 */
[----:B------:R-:W-:Y:S01]  /*61d0*/  F2FP.F16.F32.PACK_AB R61, RZ, R61 ;  /* 0x0000003dff3d723e */ /* 0x000fe200000000ff */
[-C--:B------:R-:W-:Y:S01]  /*61e0*/  FMUL R70, R70, R90.reuse ;  /* 0x0000005a46467220 */ /* 0x080fe20000400000 */
[----:B------:R-:W-:Y:S01]  /*61f0*/  F2FP.F16.F32.PACK_AB R63, RZ, R63 ;  /* 0x0000003fff3f723e */ /* 0x000fe200000000ff */
[----:B------:R-:W-:Y:S01]  /*6200*/  FMUL R71, R71, R90 ;  /* 0x0000005a47477220 */ /* 0x000fe20000400000 */
[----:B------:R-:W-:Y:S01]  /*6210*/  F2FP.F16.F32.PACK_AB R62, RZ, R62 ;  /* 0x0000003eff3e723e */ /* 0x000fe200000000ff */
[----:B------:R-:W-:Y:S01]  /*6220*/  FMUL R72, R72, R90 ;  /* 0x0000005a48487220 */ /* 0x000fe20000400000 */
[----:B------:R-:W-:Y:S01]  /*6230*/  F2FP.F16.F32.PACK_AB R64, RZ, R64 ;  /* 0x00000040ff40723e */ /* 0x000fe200000000ff */
[----:B------:R-:W-:Y:S01]  /*6240*/  @P1 STG.E.U16 desc[UR36][R10.64+0x10], R60 ;  /* 0x0000103c0a001986 */ /* 0x000fe2000c101524 */
[----:B------:R-:W-:Y:S01]  /*6250*/  ISETP.GT.AND P1, PT, R3, 0x8, P4 ;  /* 0x000000080300780c */ /* 0x000fe20002724270 */
[-C--:B------:R-:W-:Y:S01]  /*6260*/  FMUL R73, R73, R90.reuse ;  /* 0x0000005a49497220 */ /* 0x080fe20000400000 */
[----:B------:R-:W-:Y:S01]  /*6270*/  ISETP.GT.AND P2, PT, R4, 0x11, PT ;  /* 0x000000110400780c */ /* 0x000fe20003f44270 */
[----:B------:R-:W-:Y:S01]  /*6280*/  @P0 STG.E.U16 desc[UR36][R10.64+0x12], R61 ;  /* 0x0000123d0a000986 */ /* 0x000fe2000c101524 */
[----:B------:R-:W-:Y:S01]  /*6290*/  ISETP.GT.AND P0, PT, R3, 0x8, P3 ;  /* 0x000000080300780c */ /* 0x000fe20001f04270 */
[-C--:B------:R-:W-:Y:S01]  /*62a0*/  FMUL R74, R74, R90.reuse ;  /* 0x0000005a4a4a7220 */ /* 0x080fe20000400000 */
[----:B------:R-:W-:Y:S01]  /*62b0*/  ISETP.GT.AND P3, PT, R4, 0x10, PT ;  /* 0x000000100400780c */ /* 0x000fe20003f64270 */
[-C--:B------:R-:W-:Y:S01]  /*62c0*/  FMUL R75, R75, R90.reuse ;  /* 0x0000005a4b4b7220 */ /* 0x080fe20000400000 */
[----:B------:R-:W-:Y:S01]  /*62d0*/  F2FP.F16.F32.PACK_AB R65, RZ, R65 ;  /* 0x00000041ff41723e */ /* 0x000fe200000000ff */
[----:B------:R-:W-:Y:S01]  /*62e0*/  FMUL R76, R76, R90 ;  /* 0x0000005a4c4c7220 */ /* 0x000fe20000400000 */
[----:B------:R-:W-:Y:S01]  /*62f0*/  F2FP.F16.F32.PACK_AB R66, RZ, R66 ;  /* 0x00000042ff42723e */ /* 0x000fe200000000ff */
[----:B------:R-:W-:Y:S01]  /*6300*/  FMUL R77, R77, R90 ;  /* 0x0000005a4d4d7220 */ /* 0x000fe20000400000 */
[----:B------:R-:W-:Y:S01]  /*6310*/  F2FP.F16.F32.PACK_AB R67, RZ, R67 ;  /* 0x00000043ff43723e */ /* 0x000fe200000000ff */
[----:B------:R-:W-:Y:S01]  /*6320*/  @P1 STG.E.U16 desc[UR36][R8.64+0x10], R62 ;  /* 0x0000103e08001986 */ /* 0x000fe2000c101524 */
[----:B------:R-:W-:Y:S01]  /*6330*/  F2FP.F16.F32.PACK_AB R68, RZ, R68 ;  /* 0x00000044ff44723e */ /* 0x000fe200000000ff */
[-C--:B------:R-:W-:Y:S01]  /*6340*/  FMUL R78, R78, R90.reuse ;  /* 0x0000005a4e4e7220 */ /* 0x080fe20000400000 */
[----:B------:R-:W-:Y:S01]  /*6350*/  ISETP.GT.AND P1, PT, R4, 0x19, PT ;  /* 0x000000190400780c */ /* 0x000fe20003f24270 */
[----:B------:R-:W-:Y:S01]  /*6360*/  @P0 STG.E.U16 desc[UR36][R8.64+0x12], R63 ;  /* 0x0000123f08000986 */ /* 0x000fe2000c101524 */
[----:B------:R-:W-:Y:S01]  /*6370*/  ISETP.GT.AND P0, PT, R3, RZ, P3 ;  /* 0x000000ff0300720c */ /* 0x000fe20001f04270 */
[-C--:B------:R-:W-:Y:S01]  /*6380*/  FMUL R79, R79, R90.reuse ;  /* 0x0000005a4f4f7220 */ /* 0x080fe20000400000 */
[----:B------:R-:W-:Y:S01]  /*6390*/  F2FP.F16.F32.PACK_AB R69, RZ, R69 ;  /* 0x00000045ff45723e */ /* 0x000fe200000000ff */
[----:B------:R-:W-:Y:S01]  /*63a0*/  FMUL R80, R80, R90 ;  /* 0x0000005a50507220 */ /* 0x000fe20000400000 */
[----:B------:R-:W-:Y:S01]  /*63b0*/  F2FP.F16.F32.PACK_AB R70, RZ, R70 ;  /* 0x00000046ff46723e */ /* 0x000fe200000000ff */
        /* <DEDUP_REMOVED lines=8> */
[----:B------:R-:W-:Y:S01]  /*6440*/  @P0 STG.E.U16 desc[UR36][R10.64+0x20], R64 ;  /* 0x000020400a000986 */ /* 0x000fe2000c101524 */
[----:B------:R-:W-:Y:S01]  /*6450*/  ISETP.GT.AND P0, PT, R3, RZ, P2 ;  /* 0x000000ff0300720c */ /* 0x000fe20001704270 */
[-C--:B------:R-:W-:Y:S01]  /*6460*/  FMUL R85, R85, R90.reuse ;  /* 0x0000005a55557220 */ /* 0x080fe20000400000 */
[----:B------:R-:W-:Y:S01]  /*6470*/  F2FP.F16.F32.PACK_AB R75, RZ, R75 ;  /* 0x0000004bff4b723e */ /* 0x000fe200000000ff */
[-C--:B------:R-:W-:Y:S01]  /*6480*/  FMUL R86, R86, R90.reuse ;  /* 0x0000005a56567220 */ /* 0x080fe20000400000 */
[----:B------:R-:W-:Y:S01]  /*6490*/  ISETP.GT.AND P5, PT, R4, 0x28, PT ;  /* 0x000000280400780c */ /* 0x000fe20003fa4270 */
[----:B------:R-:W-:Y:S01]  /*64a0*/  FMUL R87, R87, R90 ;  /* 0x0000005a57577220 */ /* 0x000fe20000400000 */
[----:B------:R-:W-:Y:S01]  /*64b0*/  F2FP.F16.F32.PACK_AB R76, RZ, R76 ;  /* 0x0000004cff4c723e */ /* 0x000fe200000000ff */
[-C--:B------:R-:W-:Y:S01]  /*64c0*/  FMUL R24, R24, R90.reuse ;  /* 0x0000005a18187220 */ /* 0x080fe20000400000 */
[----:B------:R-:W-:Y:S01]  /*64d0*/  ISETP.GT.AND P4, PT, R4, 0x29, PT ;  /* 0x000000290400780c */ /* 0x000fe20003f84270 */
[-C--:B------:R-:W-:Y:S01]  /*64e0*/  FMUL R25, R25, R90.reuse ;  /* 0x0000005a19197220 */ /* 0x080fe20000400000 */
[----:B------:R-:W-:Y:S01]  /*64f0*/  F2FP.F16.F32.PACK_AB R77, RZ, R77 ;  /* 0x0000004dff4d723e */ /* 0x000fe200000000ff */
[----:B------:R-:W-:Y:S01]  /*6500*/  FMUL R26, R26, R90 ;  /* 0x0000005a1a1a7220 */ /* 0x000fe20000400000 */
[----:B------:R-:W-:Y:S01]  /*6510*/  F2FP.F16.F32.PACK_AB R78, RZ, R78 ;  /* 0x0000004eff4e723e */ /* 0x000fe200000000ff */
[----:B------:R-:W-:Y:S01]  /*6520*/  @P0 STG.E.U16 desc[UR36][R10.64+0x22], R65 ;  /* 0x000022410a000986 */ /* 0x000fe2000c101524 */
[----:B------:R-:W-:Y:S01]  /*6530*/  ISETP.GT.AND P0, PT, R3, 0x8, P3 ;  /* 0x000000080300780c */ /* 0x000fe20001f04270 */
[-C--:B------:R-:W-:Y:S01]  /*6540*/  FMUL R27, R27, R90.reuse ;  /* 0x0000005a1b1b7220 */ /* 0x080fe20000400000 */
[----:B------:R-:W-:Y:S01]  /*6550*/  F2FP.F16.F32.PACK_AB R79, RZ, R79 ;  /* 0x0000004fff4f723e */ /* 0x000fe200000000ff */
[-C--:B------:R-:W-:Y:S01]  /*6560*/  FMUL R28, R28, R90.reuse ;  /* 0x0000005a1c1c7220 */ /* 0x080fe20000400000 */
[----:B------:R-:W-:Y:S01]  /*6570*/  ISETP.GT.AND P3, PT, R4, 0x30, PT ;  /* 0x000000300400780c */ /* 0x000fe20003f64270 */
        /* <DEDUP_REMOVED lines=8> */
[----:B------:R-:W-:Y:S01]  /*6600*/  @P0 STG.E.U16 desc[UR36][R8.64+0x20], R66 ;  /* 0x0000204208000986 */ /* 0x000fe2000c101524 */
[----:B------:R-:W-:Y:S01]  /*6610*/  ISETP.GT.AND P0, PT, R3, 0x8, P2 ;  /* 0x000000080300780c */ /* 0x000fe20001704270 */
[-C--:B------:R-:W-:Y:S01]  /*6620*/  FMUL R33, R33, R90.reuse ;  /* 0x0000005a21217220 */ /* 0x080fe20000400000 */
[----:B------:R-:W-:Y:S01]  /*6630*/  ISETP.GT.AND P2, PT, R4, 0x18, PT ;  /* 0x000000180400780c */ /* 0x000fe20003f44270 */
[----:B------:R-:W-:Y:S01]  /*6640*/  FMUL R34, R34, R90 ;  /* 0x0000005a22227220 */ /* 0x000fe20000400000 */
[----:B------:R-:W-:Y:S01]  /*6650*/  F2FP.F16.F32.PACK_AB R84, RZ, R84 ;  /* 0x00000054ff54723e */ /* 0x000fe200000000ff */
[-C--:B------:R-:W-:Y:S01]  /*6660*/  FMUL R35, R35, R90.reuse ;  /* 0x0000005a23237220 */ /* 0x080fe20000400000 */
[----:B------:R-:W-:Y:S01]  /*6670*/  P2R R5, PR, RZ, 0x20 ;  /* 0x00000020ff057803 */ /* 0x000fe20000000000 */
[-C--:B------:R-:W-:Y:S01]  /*6680*/  FMUL R36, R36, R90.reuse ;  /* 0x0000005a24247220 */ /* 0x080fe20000400000 */
[----:B------:R-:W-:Y:S01]  /*6690*/  F2FP.F16.F32.PACK_AB R85, RZ, R85 ;  /* 0x00000055ff55723e */ /* 0x000fe200000000ff */
[----:B------:R-:W-:Y:S01]  /*66a0*/  FMUL R37, R37, R90 ;  /* 0x0000005a25257220 */ /* 0x000fe20000400000 */
[----:B------:R-:W-:Y:S01]  /*66b0*/  F2FP.F16.F32.PACK_AB R86, RZ, R86 ;  /* 0x00000056ff56723e */ /* 0x000fe200000000ff */
[-C--:B------:R-:W-:Y:S01]  /*66c0*/  FMUL R38, R38, R90.reuse ;  /* 0x0000005a26267220 */ /* 0x080fe20000400000 */
[----:B------:R-:W-:Y:S01]  /*66d0*/  F2FP.F16.F32.PACK_AB R87, RZ, R87 ;  /* 0x00000057ff57723e */ /* 0x000fe200000000ff */
[----:B------:R-:W-:Y:S01]  /*66e0*/  @P0 STG.E.U16 desc[UR36][R8.64+0x22], R67 ;  /* 0x0000224308000986 */ /* 0x000fe2000c101524 */
[----:B------:R-:W-:Y:S01]  /*66f0*/  ISETP.GT.AND P0, PT, R3, RZ, P2 ;  /* 0x000000ff0300720c */ /* 0x000fe20001704270 */
        /* <DEDUP_REMOVED lines=36> */
[----:B------:R-:W-:Y:S01]  /*6940*/  FMUL R55, R55, R90 ;  /* 0x0000005a37377220 */ /* 0x000fe20000400000 */
[----:B------:R-:W-:-:S02]  /*6950*/  F2FP.F16.F32.PACK_AB R39, RZ, R39 ;  /* 0x00000027ff27723e */ /* 0x000fc400000000ff */
[----:B------:R-:W-:Y:S01]  /*6960*/  F2FP.F16.F32.PACK_AB R40, RZ, R40 ;  /* 0x00000028ff28723e */ /* 0x000fe200000000ff */
[----:B------:R-:W-:Y:S01]  /*6970*/  @P0 STG.E.U16 desc[UR36][R8.64+0x30], R70 ;  /* 0x0000304608000986 */ /* 0x000fe2000c101524 */
[----:B------:R-:W-:Y:S02]  /*6980*/  ISETP.GT.AND P0, PT, R3, 0x8, P1 ;  /* 0x000000080300780c */ /* 0x000fe40000f04270 */
[----:B------:R-:W-:Y:S02]  /*6990*/  ISETP.GT.AND P1, PT, R4, 0x21, PT ;  /* 0x000000210400780c */ /* 0x000fe40003f24270 */
[----:B------:R-:W-:Y:S02]  /*69a0*/  F2FP.F16.F32.PACK_AB R41, RZ, R41 ;  /* 0x00000029ff29723e */ /* 0x000fe400000000ff */
[----:B------:R-:W-:Y:S02]  /*69b0*/  F2FP.F16.F32.PACK_AB R42, RZ, R42 ;  /* 0x0000002aff2a723e */ /* 0x000fe400000000ff */
[----:B------:R-:W-:-:S02]  /*69c0*/  F2FP.F16.F32.PACK_AB R43, RZ, R43 ;  /* 0x0000002bff2b723e */ /* 0x000fc400000000ff */
[----:B------:R-:W-:Y:S02]  /*69d0*/  F2FP.F16.F32.PACK_AB R44, RZ, R44 ;  /* 0x0000002cff2c723e */ /* 0x000fe400000000ff */
[----:B------:R-:W-:Y:S01]  /*69e0*/  F2FP.F16.F32.PACK_AB R45, RZ, R45 ;  /* 0x0000002dff2d723e */ /* 0x000fe200000000ff */
[----:B------:R-:W-:Y:S01]  /*69f0*/  @P0 STG.E.U16 desc[UR36][R8.64+0x32], R71 ;  /* 0x0000324708000986 */ /* 0x000fe2000c101524 */
[----:B------:R-:W-:Y:S02]  /*6a00*/  ISETP.GT.AND P0, PT, R3, RZ, P2 ;  /* 0x000000ff0300720c */ /* 0x000fe40001704270 */
[----:B------:R-:W-:Y:S02]  /*6a10*/  F2FP.F16.F32.PACK_AB R46, RZ, R46 ;  /* 0x0000002eff2e723e */ /* 0x000fe400000000ff */
[----:B------:R-:W-:Y:S02]  /*6a20*/  F2FP.F16.F32.PACK_AB R47, RZ, R47 ;  /* 0x0000002fff2f723e */ /* 0x000fe400000000ff */
[----:B------:R-:W-:-:S02]  /*6a30*/  F2FP.F16.F32.PACK_AB R48, RZ, R48 ;  /* 0x00000030ff30723e */ /* 0x000fc400000000ff */
[----:B------:R-:W-:Y:S02]  /*6a40*/  F2FP.F16.F32.PACK_AB R49, RZ, R49 ;  /* 0x00000031ff31723e */ /* 0x000fe400000000ff */
[----:B------:R-:W-:Y:S02]  /*6a50*/  F2FP.F16.F32.PACK_AB R50, RZ, R50 ;  /* 0x00000032ff32723e */ /* 0x000fe400000000ff */
[----:B------:R-:W-:Y:S01]  /*6a60*/  F2FP.F16.F32.PACK_AB R51, RZ, R51 ;  /* 0x00000033ff33723e */ /* 0x000fe200000000ff */
[----:B------:R-:W-:Y:S01]  /*6a70*/  @P0 STG.E.U16 desc[UR36][R10.64+0x40], R72 ;  /* 0x000040480a000986 */ /* 0x000fe2000c101524 */
[----:B------:R-:W-:Y:S02]  /*6a80*/  ISETP.GT.AND P0, PT, R3, RZ, P1 ;  /* 0x000000ff0300720c */ /* 0x000fe40000f04270 */
[----:B------:R-:W-:Y:S02]  /*6a90*/  F2FP.F16.F32.PACK_AB R52, RZ, R52 ;  /* 0x00000034ff34723e */ /* 0x000fe400000000ff */
[----:B------:R-:W-:-:S02]  /*6aa0*/  F2FP.F16.F32.PACK_AB R53, RZ, R53 ;  /* 0x00000035ff35723e */ /* 0x000fc400000000ff */
[----:B------:R-:W-:Y:S02]  /*6ab0*/  F2FP.F16.F32.PACK_AB R54, RZ, R54 ;  /* 0x00000036ff36723e */ /* 0x000fe400000000ff */
[----:B------:R-:W-:-:S05]  /*6ac0*/  F2FP.F16.F32.PACK_AB R55, RZ, R55 ;  /* 0x00000037ff37723e */ /* 0x000fca00000000ff */
[----:B------:R-:W-:Y:S01]  /*6ad0*/  @P0 STG.E.U16 desc[UR36][R10.64+0x42], R73 ;  /* 0x000042490a000986 */ /* 0x000fe2000c101524 */
[----:B------:R-:W-:Y:S02]  /*6ae0*/  ISETP.GT.AND P0, PT, R3, 0x8, P2 ;  /* 0x000000080300780c */ /* 0x000fe40001704270 */
[----:B------:R-:W-:-:S11]  /*6af0*/  ISETP.GT.AND P2, PT, R4, 0x38, PT ;  /* 0x000000380400780c */ /* 0x000fd60003f44270 */
[----:B------:R-:W-:Y:S01]  /*6b00*/  @P0 STG.E.U16 desc[UR36][R8.64+0x40], R74 ;  /* 0x0000404a08000986 */ /* 0x000fe2000c101524 */
[----:B------:R-:W-:-:S13]  /*6b10*/  ISETP.GT.AND P0, PT, R3, 0x8, P1 ;  /* 0x000000080300780c */ /* 0x000fda0000f04270 */
[----:B------:R-:W-:Y:S01]  /*6b20*/  @P0 STG.E.U16 desc[UR36][R8.64+0x42], R75 ;  /* 0x0000424b08000986 */ /* 0x000fe2000c101524 */
[----:B------:R-:W-:-:S13]  /*6b30*/  ISETP.GT.AND P0, PT, R3, RZ, P5 ;  /* 0x000000ff0300720c */ /* 0x000fda0002f04270 */
[----:B------:R-:W-:Y:S01]  /*6b40*/  @P0 STG.E.U16 desc[UR36][R10.64+0x50], R76 ;  /* 0x0000504c0a000986 */ /* 0x000fe2000c101524 */
[----:B------:R-:W-:-:S13]  /*6b50*/  ISETP.GT.AND P0, PT, R3, RZ, P4 ;  /* 0x000000ff0300720c */ /* 0x000fda0002704270 */
[----:B------:R-:W-:Y:S01]  /*6b60*/  @P0 STG.E.U16 desc[UR36][R10.64+0x52], R77 ;  /* 0x0000524d0a000986 */ /* 0x000fe2000c101524 */
[----:B------:R-:W-:-:S13]  /*6b70*/  ISETP.GT.AND P0, PT, R3, 0x8, P5 ;  /* 0x000000080300780c */ /* 0x000fda0002f04270 */
[----:B------:R-:W-:Y:S01]  /*6b80*/  @P0 STG.E.U16 desc[UR36][R8.64+0x50], R78 ;  /* 0x0000504e08000986 */ /* 0x000fe2000c101524 */
[----:B------:R-:W-:-:S13]  /*6b90*/  ISETP.GT.AND P0, PT, R3, 0x8, P4 ;  /* 0x000000080300780c */ /* 0x000fda0002704270 */
[----:B------:R-:W-:Y:S01]  /*6ba0*/  @P0 STG.E.U16 desc[UR36][R8.64+0x52], R79 ;  /* 0x0000524f08000986 */ /* 0x000fe2000c101524 */
[----:B------:R-:W-:-:S13]  /*6bb0*/  ISETP.GT.AND P0, PT, R3, RZ, P3 ;  /* 0x000000ff0300720c */ /* 0x000fda0001f04270 */
[----:B------:R-:W-:Y:S01]  /*6bc0*/  @P0 STG.E.U16 desc[UR36][R10.64+0x60], R80 ;  /* 0x000060500a000986 */ /* 0x000fe2000c101524 */
[----:B------:R-:W-:-:S04]  /*6bd0*/  ISETP.GT.AND P0, PT, R4, 0x31, PT ;  /* 0x000000310400780c */ /* 0x000fc80003f04270 */
[----:B------:R-:W-:-:S13]  /*6be0*/  ISETP.GT.AND P1, PT, R3, RZ, P0 ;  /* 0x000000ff0300720c */ /* 0x000fda0000724270 */
[----:B------:R-:W-:Y:S01]  /*6bf0*/  @P1 STG.E.U16 desc[UR36][R10.64+0x62], R81 ;  /* 0x000062510a001986 */ /* 0x000fe2000c101524 */
[----:B------:R-:W-:-:S13]  /*6c00*/  ISETP.GT.AND P1, PT, R3, 0x8, P3 ;  /* 0x000000080300780c */ /* 0x000fda0001f24270 */
[----:B------:R-:W-:Y:S01]  /*6c10*/  @P1 STG.E.U16 desc[UR36][R8.64+0x60], R82 ;  /* 0x0000605208001986 */ /* 0x000fe2000c101524 */
[----:B------:R-:W-:-:S13]  /*6c20*/  ISETP.GT.AND P1, PT, R3, 0x8, P0 ;  /* 0x000000080300780c */ /* 0x000fda0000724270 */
[----:B------:R-:W-:Y:S01]  /*6c30*/  @P1 STG.E.U16 desc[UR36][R8.64+0x62], R83 ;  /* 0x0000625308001986 */ /* 0x000fe2000c101524 */
[----:B------:R-:W-:-:S05]  /*6c40*/  IADD3 R14, P1, R23, R8, RZ ;  /* 0x00000008170e7210 */ /* 0x000fca0007f3e0ff */
[----:B------:R-:W-:Y:S01]  /*6c50*/  IMAD.X R15, R13, 0x1, R9, P1 ;  /* 0x000000010d0f7824 */ /* 0x000fe200008e0609 */
[----:B------:R-:W-:-:S13]  /*6c60*/  ISETP.GT.AND P1, PT, R3, RZ, P2 ;  /* 0x000000ff0300720c */ /* 0x000fda0001724270 */
[----:B------:R-:W-:Y:S01]  /*6c70*/  @P1 STG.E.U16 desc[UR36][R10.64+0x70], R84 ;  /* 0x000070540a001986 */ /* 0x000fe2000c101524 */
[----:B------:R-:W-:-:S05]  /*6c80*/  IADD3 R20, P1, R23, R8, RZ ;  /* 0x0000000817147210 */ /* 0x000fca0007f3e0ff */
[----:B------:R-:W-:Y:S01]  /*6c90*/  IMAD.X R21, R13, 0x1, R9, P1 ;  /* 0x000000010d157824 */ /* 0x000fe200008e0609 */
[----:B------:R-:W-:-:S05]  /*6ca0*/  IADD3 R12, P1, R23, R10, RZ ;  /* 0x0000000a170c7210 */ /* 0x000fca0007f3e0ff */
[----:B------:R-:W-:Y:S01]  /*6cb0*/  IMAD.X R13, R13, 0x1, R11, P1 ;  /* 0x000000010d0d7824 */ /* 0x000fe200008e060b */
[----:B------:R-:W-:-:S04]  /*6cc0*/  ISETP.GT.AND P1, PT, R4, 0x39, PT ;  /* 0x000000390400780c */ /* 0x000fc80003f24270 */
[----:B------:R-:W-:-:S13]  /*6cd0*/  ISETP.GT.AND P5, PT, R3, RZ, P1 ;  /* 0x000000ff0300720c */ /* 0x000fda0000fa4270 */
[----:B------:R-:W-:Y:S01]  /*6ce0*/  @P5 STG.E.U16 desc[UR36][R10.64+0x72], R85 ;  /* 0x000072550a005986 */ /* 0x000fe2000c101524 */
[----:B------:R-:W-:-:S13]  /*6cf0*/  ISETP.GT.AND P5, PT, R3, 0x8, P2 ;  /* 0x000000080300780c */ /* 0x000fda00017a4270 */
[----:B------:R-:W-:Y:S01]  /*6d00*/  @P5 STG.E.U16 desc[UR36][R8.64+0x70], R86 ;  /* 0x0000705608005986 */ /* 0x000fe2000c101524 */
[----:B------:R-:W-:-:S13]  /*6d10*/  ISETP.GT.AND P5, PT, R3, 0x8, P1 ;  /* 0x000000080300780c */ /* 0x000fda0000fa4270 */
[----:B------:R0:W-:Y:S01]  /*6d20*/  @P5 STG.E.U16 desc[UR36][R8.64+0x72], R87 ;  /* 0x0000725708005986 */ /* 0x0001e2000c101524 */
[C---:B------:R-:W-:Y:S02]  /*6d30*/  ISETP.GT.AND P5, PT, R3.reuse, 0x80, P6 ;  /* 0x000000800300780c */ /* 0x040fe400037a4270 */
[----:B------:R-:W-:-:S11]  /*6d40*/  ISETP.GT.AND P6, PT, R3, 0x88, P6 ;  /* 0x000000880300780c */ /* 0x000fd600037c4270 */
[----:B------:R-:W-:Y:S01]  /*6d50*/  @P5 STG.E.U16 desc[UR36][R12.64], R24 ;  /* 0x000000180c005986 */ /* 0x000fe2000c101524 */
[----:B------:R-:W-:-:S04]  /*6d60*/  ISETP.GT.AND P5, PT, R4, 0x1, PT ;  /* 0x000000010400780c */ /* 0x000fc80003fa4270 */
[----:B------:R-:W-:-:S13]  /*6d70*/  ISETP.GT.AND P5, PT, R3, 0x80, P5 ;  /* 0x000000800300780c */ /* 0x000fda0002fa4270 */
[----:B0-----:R-:W-:Y:S02]  /*6d80*/  @P5 IMAD.MOV.U32 R8, RZ, RZ, R12 ;  /* 0x000000ffff085224 */ /* 0x001fe400078e000c */
[----:B------:R-:W-:-:S05]  /*6d90*/  @P5 IMAD.MOV.U32 R9, RZ, RZ, R13 ;  /* 0x000000ffff095224 */ /* 0x000fca00078e000d */
[----:B------:R0:W-:Y:S01]  /*6da0*/  @P5 STG.E.U16 desc[UR36][R8.64+0x2], R25 ;  /* 0x0000021908005986 */ /* 0x0001e2000c101524 */
[----:B------:R-:W-:-:S03]  /*6db0*/  ISETP.NE.AND P5, PT, R5, RZ, PT ;  /* 0x000000ff0500720c */ /* 0x000fc60003fa5270 */
[----:B------:R-:W-:Y:S01]  /*6dc0*/  @P6 STG.E.U16 desc[UR36][R14.64], R26 ;  /* 0x0000001a0e006986 */ /* 0x000fe2000c101524 */
[----:B------:R-:W-:-:S04]  /*6dd0*/  ISETP.GT.AND P6, PT, R4, 0x1, PT ;  /* 0x000000010400780c */ /* 0x000fc80003fc4270 */
[----:B------:R-:W-:-:S13]  /*6de0*/  ISETP.GT.AND P6, PT, R3, 0x88, P6 ;  /* 0x000000880300780c */ /* 0x000fda00037c4270 */
[----:B------:R-:W-:Y:S01]  /*6df0*/  @P6 STG.E.U16 desc[UR36][R20.64+0x2], R27 ;  /* 0x0000021b14006986 */ /* 0x000fe2000c101524 */
[----:B------:R-:W-:-:S04]  /*6e00*/  ISETP.GT.AND P6, PT, R4, 0x8, PT ;  /* 0x000000080400780c */ /* 0x000fc80003fc4270 */
[----:B------:R-:W-:-:S13]  /*6e10*/  ISETP.GT.AND P6, PT, R3, 0x80, P6 ;  /* 0x000000800300780c */ /* 0x000fda00037c4270 */
[----:B0-----:R-:W-:Y:S02]  /*6e20*/  @P6 IMAD.MOV.U32 R8, RZ, RZ, R12 ;  /* 0x000000ffff086224 */ /* 0x001fe400078e000c */
[----:B------:R-:W-:-:S05]  /*6e30*/  @P6 IMAD.MOV.U32 R9, RZ, RZ, R13 ;  /* 0x000000ffff096224 */ /* 0x000fca00078e000d */
[----:B------:R0:W-:Y:S01]  /*6e40*/  @P6 STG.E.U16 desc[UR36][R8.64+0x10], R28 ;  /* 0x0000101c08006986 */ /* 0x0001e2000c101524 */
[----:B------:R-:W-:-:S04]  /*6e50*/  ISETP.GT.AND P6, PT, R4, 0x9, PT ;  /* 0x000000090400780c */ /* 0x000fc80003fc4270 */
[----:B------:R-:W-:-:S13]  /*6e60*/  ISETP.GT.AND P6, PT, R3, 0x80, P6 ;  /* 0x000000800300780c */ /* 0x000fda00037c4270 */
[----:B0-----:R-:W-:Y:S02]  /*6e70*/  @P6 IMAD.MOV.U32 R8, RZ, RZ, R12 ;  /* 0x000000ffff086224 */ /* 0x001fe400078e000c */
[----:B------:R-:W-:-:S05]  /*6e80*/  @P6 IMAD.MOV.U32 R9, RZ, RZ, R13 ;  /* 0x000000ffff096224 */ /* 0x000fca00078e000d */
[----:B------:R0:W-:Y:S01]  /*6e90*/  @P6 STG.E.U16 desc[UR36][R8.64+0x12], R29 ;  /* 0x0000121d08006986 */ /* 0x0001e2000c101524 */
[----:B------:R-:W-:-:S04]  /*6ea0*/  ISETP.GT.AND P6, PT, R4, 0x8, PT ;  /* 0x000000080400780c */ /* 0x000fc80003fc4270 */
[----:B------:R-:W-:-:S13]  /*6eb0*/  ISETP.GT.AND P6, PT, R3, 0x88, P6 ;  /* 0x000000880300780c */ /* 0x000fda00037c4270 */
        /* <DEDUP_REMOVED lines=45> */
[----:B------:R-:W-:Y:S01]  /*7190*/  @P6 STG.E.U16 desc[UR36][R8.64+0x42], R41 ;  /* 0x0000422908006986 */ /* 0x000fe2000c101524 */
[----:B------:R-:W-:-:S04]  /*71a0*/  ISETP.GT.AND P6, PT, R4, 0x20, PT ;  /* 0x000000200400780c */ /* 0x000fc80003fc4270 */
[----:B------:R-:W-:-:S13]  /*71b0*/  ISETP.GT.AND P6, PT, R3, 0x88, P6 ;  /* 0x000000880300780c */ /* 0x000fda00037c4270 */
[----:B------:R-:W-:Y:S01]  /*71c0*/  @P6 STG.E.U16 desc[UR36][R6.64+0x40], R42 ;  /* 0x0000402a06006986 */ /* 0x000fe2000c101524 */
[----:B------:R-:W-:-:S04]  /*71d0*/  ISETP.GT.AND P6, PT, R4, 0x21, PT ;  /* 0x000000210400780c */ /* 0x000fc80003fc4270 */
[----:B------:R-:W-:-:S13]  /*71e0*/  ISETP.GT.AND P6, PT, R3, 0x88, P6 ;  /* 0x000000880300780c */ /* 0x000fda00037c4270 */
[----:B------:R-:W-:Y:S02]  /*71f0*/  @P6 IMAD.MOV.U32 R4, RZ, RZ, R6 ;  /* 0x000000ffff046224 */ /* 0x000fe400078e0006 */
[----:B------:R-:W-:-:S05]  /*7200*/  @P6 IMAD.MOV.U32 R5, RZ, RZ, R7 ;  /* 0x000000ffff056224 */ /* 0x000fca00078e0007 */
[----:B------:R0:W-:Y:S01]  /*7210*/  @P6 STG.E.U16 desc[UR36][R4.64+0x42], R43 ;  /* 0x0000422b04006986 */ /* 0x0001e2000c101524 */
[C---:B------:R-:W-:Y:S02]  /*7220*/  ISETP.GT.AND P6, PT, R3.reuse, 0x80, P5 ;  /* 0x000000800300780c */ /* 0x040fe40002fc4270 */
[----:B------:R-:W-:-:S11]  /*7230*/  ISETP.GT.AND P5, PT, R3, 0x88, P5 ;  /* 0x000000880300780c */ /* 0x000fd60002fa4270 */
[----:B0-----:R-:W-:Y:S02]  /*7240*/  @P6 IMAD.MOV.U32 R4, RZ, RZ, R12 ;  /* 0x000000ffff046224 */ /* 0x001fe400078e000c */
[----:B------:R-:W-:-:S05]  /*7250*/  @P6 IMAD.MOV.U32 R5, RZ, RZ, R13 ;  /* 0x000000ffff056224 */ /* 0x000fca00078e000d */
[----:B------:R0:W-:Y:S01]  /*7260*/  @P6 STG.E.U16 desc[UR36][R4.64+0x50], R44 ;  /* 0x0000502c04006986 */ /* 0x0001e2000c101524 */
[C---:B------:R-:W-:Y:S02]  /*7270*/  ISETP.GT.AND P6, PT, R3.reuse, 0x80, P4 ;  /* 0x000000800300780c */ /* 0x040fe400027c4270 */
[----:B------:R-:W-:-:S11]  /*7280*/  ISETP.GT.AND P4, PT, R3, 0x88, P4 ;  /* 0x000000880300780c */ /* 0x000fd60002784270 */
[----:B0-----:R-:W-:Y:S02]  /*7290*/  @P6 IMAD.MOV.U32 R4, RZ, RZ, R12 ;  /* 0x000000ffff046224 */ /* 0x001fe400078e000c */
[----:B------:R-:W-:-:S05]  /*72a0*/  @P6 IMAD.MOV.U32 R5, RZ, RZ, R13 ;  /* 0x000000ffff056224 */ /* 0x000fca00078e000d */
[----:B------:R0:W-:Y:S02]  /*72b0*/  @P6 STG.E.U16 desc[UR36][R4.64+0x52], R45 ;  /* 0x0000522d04006986 */ /* 0x0001e4000c101524 */
[----:B0-----:R-:W-:Y:S02]  /*72c0*/  @P5 IMAD.MOV.U32 R4, RZ, RZ, R6 ;  /* 0x000000ffff045224 */ /* 0x001fe400078e0006 */
[----:B------:R-:W-:-:S05]  /*72d0*/  @P5 IMAD.MOV.U32 R5, RZ, RZ, R7 ;  /* 0x000000ffff055224 */ /* 0x000fca00078e0007 */
[----:B------:R0:W-:Y:S01]  /*72e0*/  @P5 STG.E.U16 desc[UR36][R4.64+0x50], R46 ;  /* 0x0000502e04005986 */ /* 0x0001e2000c101524 */
[C---:B------:R-:W-:Y:S02]  /*72f0*/  ISETP.GT.AND P5, PT, R3.reuse, 0x80, P3 ;  /* 0x000000800300780c */ /* 0x040fe40001fa4270 */
[----:B------:R-:W-:Y:S01]  /*7300*/  ISETP.GT.AND P3, PT, R3, 0x88, P3 ;  /* 0x000000880300780c */ /* 0x000fe20001f64270 */
        /* <DEDUP_REMOVED lines=17> */
[----:B------:R0:W-:Y:S02]  /*7420*/  @P3 STG.E.U16 desc[UR36][R4.64+0x60], R50 ;  /* 0x0000603204003986 */ /* 0x0001e4000c101524 */
[----:B0-----:R-:W-:Y:S02]  /*7430*/  @P0 IMAD.MOV.U32 R4, RZ, RZ, R6 ;  /* 0x000000ffff040224 */ /* 0x001fe400078e0006 */
[----:B------:R-:W-:-:S05]  /*7440*/  @P0 IMAD.MOV.U32 R5, RZ, RZ, R7 ;  /* 0x000000ffff050224 */ /* 0x000fca00078e0007 */
[----:B------:R0:W-:Y:S02]  /*7450*/  @P0 STG.E.U16 desc[UR36][R4.64+0x62], R51 ;  /* 0x0000623304000986 */ /* 0x0001e4000c101524 */
[----:B0-----:R-:W-:Y:S02]  /*7460*/  @P5 IMAD.MOV.U32 R4, RZ, RZ, R12 ;  /* 0x000000ffff045224 */ /* 0x001fe400078e000c */
[----:B------:R-:W-:-:S05]  /*7470*/  @P5 IMAD.MOV.U32 R5, RZ, RZ, R13 ;  /* 0x000000ffff055224 */ /* 0x000fca00078e000d */
[----:B------:R0:W-:Y:S04]  /*7480*/  @P5 STG.E.U16 desc[UR36][R4.64+0x70], R52 ;  /* 0x0000703404005986 */ /* 0x0001e8000c101524 */
[----:B------:R1:W-:Y:S01]  /*7490*/  @P4 STG.E.U16 desc[UR36][R12.64+0x72], R53 ;  /* 0x000072350c004986 */ /* 0x0003e2000c101524 */
[----:B0-----:R-:W-:Y:S02]  /*74a0*/  @P2 IMAD.MOV.U32 R4, RZ, RZ, R6 ;  /* 0x000000ffff042224 */ /* 0x001fe400078e0006 */
[----:B------:R-:W-:-:S05]  /*74b0*/  @P2 IMAD.MOV.U32 R5, RZ, RZ, R7 ;  /* 0x000000ffff052224 */ /* 0x000fca00078e0007 */
[----:B------:R1:W-:Y:S04]  /*74c0*/  @P2 STG.E.U16 desc[UR36][R4.64+0x70], R54 ;  /* 0x0000703604002986 */ /* 0x0003e8000c101524 */
[----:B------:R1:W-:Y:S02]  /*74d0*/  @P1 STG.E.U16 desc[UR36][R6.64+0x72], R55 ;  /* 0x0000723706001986 */ /* 0x0003e4000c101524 */
.L_x_156:
[----:B------:R-:W-:Y:S05]  /*74e0*/  BSYNC B0 ;  /* 0x0000000000007941 */ /* 0x000fea0003800000 */
.L_x_32:
[----:B------:R-:W-:Y:S01]  /*74f0*/  IADD3 R16, P0, R16, UR38, RZ ;  /* 0x0000002610107c10 */ /* 0x000fe2000ff1e0ff */
[----:B------:R-:W-:Y:S01]  /*7500*/  ULDC.64 UR4, c[0x0][0x650] ;  /* 0x0001940000047ab9 */ /* 0x000fe20000000a00 */
[----:B------:R-:W-:Y:S01]  /*7510*/  PRMT R3, RZ, 0x7610, R3 ;  /* 0x00007610ff037816 */ /* 0x000fe20000000003 */
[----:B------:R-:W-:Y:S01]  /*7520*/  IMAD.MOV.U32 R103, RZ, RZ, -0x1 ;  /* 0xffffffffff677424 */ /* 0x000fe200078e00ff */
[----:B------:R-:W-:Y:S01]  /*7530*/  IADD3.X R17, R17, UR41, RZ, P0, !PT ;  /* 0x0000002911117c10 */ /* 0x000fe200087fe4ff */
[----:B------:R-:W-:Y:S01]  /*7540*/  IMAD.MOV.U32 R23, RZ, RZ, -0x1 ;  /* 0xffffffffff177424 */ /* 0x000fe200078e00ff */
[----:B------:R-:W-:-:S04]  /*7550*/  ISETP.GE.U32.AND P0, PT, R16, UR4, PT ;  /* 0x0000000410007c0c */ /* 0x000fc8000bf06070 */
[----:B------:R-:W-:-:S13]  /*7560*/  ISETP.GE.U32.AND.EX P0, PT, R17, UR5, PT, P0 ;  /* 0x0000000511007c0c */ /* 0x000fda000bf06100 */
[----:B------:R-:W-:Y:S05]  /*7570*/  @P0 BRA `(.L_x_157) ;  /* 0x00000004004c0947 */ /* 0x000fea0003800000 */
[----:B----4-:R-:W4:Y:S01]  /*7580*/  LDC.64 R10, c[0x0][0x628] ;  /* 0x00018a00ff0a7b82 */ /* 0x010f220000000a00 */
[----:B01----:R-:W0:Y:S01]  /*7590*/  S2R R12, SR_CTAID.X ;  /* 0x00000000000c7919 */ /* 0x003e220000002500 */
[----:B------:R-:W-:Y:S02]  /*75a0*/  IMAD.MOV.U32 R8, RZ, RZ, R16 ;  /* 0x000000ffff087224 */ /* 0x000fe400078e0010 */
[----:B------:R-:W-:Y:S01]  /*75b0*/  IMAD.MOV.U32 R9, RZ, RZ, R17 ;  /* 0x000000ffff097224 */ /* 0x000fe200078e0011 */
[----:B------:R-:W1:Y:S03]  /*75c0*/  S2R R20, SR_CTAID.Y ;  /* 0x0000000000147919 */ /* 0x000e660000002600 */
[----:B------:R-:W0:Y:S08]  /*75d0*/  LDC R0, c[0x0][0x630] ;  /* 0x00018c00ff007b82 */ /* 0x000e300000000800 */
[----:B------:R-:W0:Y:S01]  /*75e0*/  LDC.64 R14, c[0x0][0x620] ;  /* 0x00018800ff0e7b82 */ /* 0x000e220000000a00 */
[----:B----4-:R-:W-:-:S04]  /*75f0*/  ISETP.NE.U32.AND P0, PT, R10, RZ, PT ;  /* 0x000000ff0a00720c */ /* 0x010fc80003f05070 */
[----:B------:R-:W-:-:S13]  /*7600*/  ISETP.NE.AND.EX P0, PT, R11, RZ, PT, P0 ;  /* 0x000000ff0b00720c */ /* 0x000fda0003f05300 */
[----:B01----:R-:W-:Y:S05]  /*7610*/  @!P0 BRA `(.L_x_158) ;  /* 0x0000000000288947 */ /* 0x003fea0003800000 */
        /* <DEDUP_REMOVED lines=10> */
.L_x_158:
[-CC-:B------:R-:W-:Y:S01]  /*76c0*/  SHF.R.U64 R23, R8, R0.reuse, R9.reuse ;  /* 0x0000000008177219 */ /* 0x180fe20000001209 */
[----:B------:R-:W0:Y:S01]  /*76d0*/  LDC.64 R26, c[0x0][0x640] ;  /* 0x00019000ff1a7b82 */ /* 0x000e220000000a00 */
[----:B------:R-:W-:Y:S01]  /*76e0*/  SHF.R.U32.HI R0, RZ, R0, R9 ;  /* 0x00000000ff007219 */ /* 0x000fe20000011609 */
[----:B------:R-:W-:Y:S01]  /*76f0*/  ULDC UR4, c[0x0][0x150] ;  /* 0x0000540000047ab9 */ /* 0x000fe20000000800 */
[----:B------:R-:W-:Y:S02]  /*7700*/  IADD3 R3, P0, RZ, -R23, RZ ;  /* 0x80000017ff037210 */ /* 0x000fe40007f1e0ff */
[----:B------:R-:W-:-:S03]  /*7710*/  I2FP.F32.U32 R7, R12 ;  /* 0x0000000c00077245 */ /* 0x000fc60000201000 */
[----:B------:R-:W1:Y:S01]  /*7720*/  LDC R6, c[0x0][0x618] ;  /* 0x00018600ff067b82 */ /* 0x000e620000000800 */
[----:B------:R-:W-:Y:S02]  /*7730*/  IMAD.X R5, RZ, RZ, ~R0, P0 ;  /* 0x000000ffff057224 */ /* 0x000fe400000e0e00 */
[----:B------:R-:W-:Y:S01]  /*7740*/  FMUL R7, R7, UR4 ;  /* 0x0000000407077c20 */ /* 0x000fe20008400000 */
[----:B------:R-:W-:Y:S01]  /*7750*/  ULDC UR4, c[0x0][0x154] ;  /* 0x0000550000047ab9 */ /* 0x000fe20000000800 */
[-C--:B------:R-:W-:Y:S02]  /*7760*/  IMAD R0, R5, R14.reuse, RZ ;  /* 0x0000000e05007224 */ /* 0x080fe400078e02ff */
[C---:B------:R-:W-:Y:S01]  /*7770*/  IMAD.WIDE.U32 R4, R3.reuse, R14, R16 ;  /* 0x0000000e03047225 */ /* 0x040fe200078e0010 */
[----:B------:R-:W4:Y:S01]  /*7780*/  LDC R11, c[0x0][0x608] ;  /* 0x00018200ff0b7b82 */ /* 0x000f220000000800 */
[----:B------:R-:W2:Y:S02]  /*7790*/  F2I.U32.TRUNC.NTZ R7, R7 ;  /* 0x0000000700077305 */ /* 0x000ea4000020f000 */
[----:B------:R-:W-:-:S04]  /*77a0*/  IMAD R3, R3, R15, R0 ;  /* 0x0000000f03037224 */ /* 0x000fc800078e0200 */
[----:B------:R-:W-:Y:S01]  /*77b0*/  IMAD.IADD R3, R5, 0x1, R3 ;  /* 0x0000000105037824 */ /* 0x000fe200078e0203 */
[----:B------:R-:W3:Y:S01]  /*77c0*/  LDC R8, c[0x0][0x658] ;  /* 0x00019600ff087b82 */ /* 0x000ee20000000800 */
[----:B------:R-:W-:Y:S02]  /*77d0*/  I2FP.F32.U32 R5, R20 ;  /* 0x0000001400057245 */ /* 0x000fe40000201000 */
[----:B0-----:R-:W-:-:S04]  /*77e0*/  ISETP.NE.U32.AND P0, PT, R26, RZ, PT ;  /* 0x000000ff1a00720c */ /* 0x001fc80003f05070 */
[----:B------:R-:W-:Y:S01]  /*77f0*/  ISETP.NE.AND.EX P0, PT, R27, RZ, PT, P0 ;  /* 0x000000ff1b00720c */ /* 0x000fe20003f05300 */
[----:B------:R-:W0:Y:S01]  /*7800*/  LDC R9, c[0x0][0x144] ;  /* 0x00005100ff097b82 */ /* 0x000e220000000800 */
[-C--:B-1----:R-:W-:Y:S01]  /*7810*/  SHF.R.U32.HI R0, RZ, R6.reuse, R3 ;  /* 0x00000006ff007219 */ /* 0x082fe20000011603 */
[----:B--2---:R-:W-:Y:S01]  /*7820*/  IMAD.MOV R7, RZ, RZ, -R7 ;  /* 0x000000ffff077224 */ /* 0x004fe200078e0a07 */
[----:B------:R-:W-:Y:S01]  /*7830*/  SHF.R.U64 R13, R4, R6, R3 ;  /* 0x00000006040d7219 */ /* 0x000fe20000001203 */
[----:B------:R-:W-:-:S04]  /*7840*/  FMUL R6, R5, UR4 ;  /* 0x0000000405067c20 */ /* 0x000fc80008400000 */
[----:B------:R-:W1:Y:S01]  /*7850*/  LDC R21, c[0x0][0x148] ;  /* 0x00005200ff157b82 */ /* 0x000e620000000800 */
[-CC-:B----4-:R-:W-:Y:S02]  /*7860*/  SHF.R.U64 R10, R13, R11.reuse, R0.reuse ;  /* 0x0000000b0d0a7219 */ /* 0x190fe40000001200 */
[----:B------:R-:W-:Y:S02]  /*7870*/  SHF.R.U32.HI R3, RZ, R11, R0 ;  /* 0x0000000bff037219 */ /* 0x000fe40000011600 */
[----:B------:R2:W4:Y:S03]  /*7880*/  F2I.U32.TRUNC.NTZ R0, R6 ;  /* 0x0000000600007305 */ /* 0x000526000020f000 */
[----:B------:R-:W1:Y:S01]  /*7890*/  LDC R14, c[0x0][0x648] ;  /* 0x00019200ff0e7b82 */ /* 0x000e620000000800 */
[-CC-:B---3--:R-:W-:Y:S02]  /*78a0*/  SHF.R.U64 R15, R10, R8.reuse, R3.reuse ;  /* 0x000000080a0f7219 */ /* 0x188fe40000001203 */
[----:B------:R-:W-:-:S03]  /*78b0*/  SHF.R.U32.HI R5, RZ, R8, R3 ;  /* 0x00000008ff057219 */ /* 0x000fc60000011603 */
[----:B------:R-:W-:Y:S02]  /*78c0*/  IMAD.MOV.U32 R4, RZ, RZ, R15 ;  /* 0x000000ffff047224 */ /* 0x000fe400078e000f */
[----:B------:R-:W3:Y:S01]  /*78d0*/  LDC R24, c[0x0][0x638] ;  /* 0x00018e00ff187b82 */ /* 0x000ee20000000800 */
[----:B0-----:R-:W-:-:S07]  /*78e0*/  IMAD R25, R9, R7, R12 ;  /* 0x0000000709197224 */ /* 0x001fce00078e020c */
[----:B------:R-:W0:Y:S08]  /*78f0*/  LDC R28, c[0x0][0x610] ;  /* 0x00018400ff1c7b82 */ /* 0x000e300000000800 */
[----:B------:R-:W0:Y:S01]  /*7900*/  LDC R29, c[0x0][0x600] ;  /* 0x00018000ff1d7b82 */ /* 0x000e220000000800 */
[----:B--2-4-:R-:W-:Y:S05]  /*7910*/  @!P0 BRA `(.L_x_159) ;  /* 0x0000000000288947 */ /* 0x014fea0003800000 */
[----:B------:R-:W2:Y:S02]  /*7920*/  LDC R4, c[0x0][0x64c] ;  /* 0x00019300ff047b82 */ /* 0x000ea40000000800 */
[----:B--2---:R-:W-:-:S05]  /*7930*/  IADD3 R3, P0, R15, R4, RZ ;  /* 0x000000040f037210 */ /* 0x004fca0007f1e0ff */
        /* <DEDUP_REMOVED lines=8> */
.L_x_159:
[----:B------:R-:W-:Y:S02]  /*79c0*/  ISETP.NE.AND P0, PT, R2, 0x1, PT ;  /* 0x000000010200780c */ /* 0x000fe40003f05270 */
[----:B-1----:R-:W-:Y:S01]  /*79d0*/  SHF.R.U64 R3, R4, R14, R5 ;  /* 0x0000000e04037219 */ /* 0x002fe20000001205 */
[----:B------:R-:W-:Y:S01]  /*79e0*/  IMAD.MOV R5, RZ, RZ, -R0 ;  /* 0x000000ffff057224 */ /* 0x000fe200078e0a00 */
[----:B------:R-:W-:Y:S02]  /*79f0*/  LOP3.LUT R0, R10, R101, RZ, 0xc0, !PT ;  /* 0x000000650a007212 */ /* 0x000fe400078ec0ff */
[----:B------:R-:W-:Y:S01]  /*7a00*/  LOP3.LUT R6, R13, R100, RZ, 0xc0, !PT ;  /* 0x000000640d067212 */ /* 0x000fe200078ec0ff */
[----:B------:R-:W-:Y:S02]  /*7a10*/  IMAD.MOV R4, RZ, RZ, -R3 ;  /* 0x000000ffff047224 */ /* 0x000fe400078e0a03 */
[----:B------:R-:W-:Y:S02]  /*7a20*/  IMAD R0, R93, R3, R0 ;  /* 0x000000035d007224 */ /* 0x000fe400078e0200 */
[----:B---3--:R-:W-:-:S02]  /*7a30*/  IMAD R3, R4, R24, R15 ;  /* 0x0000001804037224 */ /* 0x008fc400078e020f */
[----:B------:R-:W-:Y:S02]  /*7a40*/  @P0 IMAD R25, R21, R5, R20 ;  /* 0x0000000515190224 */ /* 0x000fe400078e0214 */
[----:B0-----:R-:W-:Y:S02]  /*7a50*/  IMAD R5, R3, R29, R6 ;  /* 0x0000001d03057224 */ /* 0x001fe400078e0206 */
[----:B------:R-:W-:Y:S02]  /*7a60*/  IMAD R0, R0, R28, R25 ;  /* 0x0000001c00007224 */ /* 0x000fe400078e0219 */
[----:B------:R-:W-:-:S03]  /*7a70*/  IMAD.MOV.U32 R4, RZ, RZ, 0x1 ;  /* 0x00000001ff047424 */ /* 0x000fc600078e00ff */
[----:B------:R-:W-:Y:S02]  /*7a80*/  SEL R103, R5, R0, !P0 ;  /* 0x0000000005677207 */ /* 0x000fe40004000000 */
[----:B------:R-:W-:Y:S02]  /*7a90*/  PRMT R3, R4, 0x7610, R3 ;  /* 0x0000761004037816 */ /* 0x000fe40000000003 */
[----:B------:R-:W-:-:S07]  /*7aa0*/  SEL R0, R0, R5, !P0 ;  /* 0x0000000500007207 */ /* 0x000fce0004000000 */
.L_x_157:
[----:B------:R-:W-:Y:S01]  /*7ab0*/  UIADD3 UR42, UR43, UR42, URZ ;  /* 0x0000002a2b2a7290 */ /* 0x000fe2000fffe03f */
[----:B------:R-:W-:Y:S01]  /*7ac0*/  LOP3.LUT P0, RZ, R3, 0xff, RZ, 0xc0, !PT ;  /* 0x000000ff03ff7812 */ /* 0x000fe2000780c0ff */
[----:B------:R-:W-:Y:S02]  /*7ad0*/  IMAD.MOV.U32 R111, RZ, RZ, R0 ;  /* 0x000000ffff6f7224 */ /* 0x000fe400078e0000 */
[----:B------:R-:W-:Y:S02]  /*7ae0*/  USHF.R.U32.HI UR4, URZ, 0x1, UR42 ;  /* 0x000000013f047899 */ /* 0x000fe4000801162a */
[----:B------:R-:W-:Y:S02]  /*7af0*/  UISETP.GT.U32.AND UP1, UPT, UR42, 0x1, UPT ;  /* 0x000000012a00788c */ /* 0x000fe4000bf24070 */
[----:B------:R-:W-:Y:S02]  /*7b00*/  ULOP3.LUT UR4, UR4, 0x1, URZ, 0xc0, !UPT ;  /* 0x0000000104047892 */ /* 0x000fe4000f8ec03f */
[----:B------:R-:W-:-:S02]  /*7b10*/  UISETP.LT.U32.AND UP1, UPT, UR43, 0x2, UP1 ;  /* 0x000000022b00788c */ /* 0x000fc40008f21070 */
[----:B------:R-:W-:Y:S02]  /*7b20*/  UISETP.NE.U32.AND UP0, UPT, UR4, 0x1, UPT ;  /* 0x000000010400788c */ /* 0x000fe4000bf05070 */
[----:B------:R-:W-:Y:S02]  /*7b30*/  USEL UR5, URZ, 0x1, !UP1 ;  /* 0x000000013f057887 */ /* 0x000fe4000c800000 */
[----:B------:R-:W-:Y:S02]  /*7b40*/  UISETP.GT.U32.AND UP0, UPT, UR43, 0x1, !UP0 ;  /* 0x000000012b00788c */ /* 0x000fe4000c704070 */
[----:B------:R-:W-:Y:S02]  /*7b50*/  ULOP3.LUT UR42, UR42, 0x1, URZ, 0xc0, !UPT ;  /* 0x000000012a2a7892 */ /* 0x000fe4000f8ec03f */
[----:B------:R-:W-:-:S04]  /*7b60*/  USEL UR4, URZ, 0x1, !UP0 ;  /* 0x000000013f047887 */ /* 0x000fc8000c000000 */
[----:B------:R-:W-:Y:S01]  /*7b70*/  ULOP3.LUT UR40, UR4, UR40, UR5, 0x96, !UPT ;  /* 0x0000002804287292 */ /* 0x000fe2000f8e9605 */
[----:B------:R-:W-:Y:S11]  /*7b80*/  @P0 BRA `(.L_x_160) ;  /* 0xffffff98003c0947 */ /* 0x000ff6000383ffff */
[----:B------:R-:W-:Y:S05]  /*7b90*/  EXIT ;  /* 0x000000000000794d */ /* 0x000fea0003800000 */
.L_x_7:
        /* <DEDUP_REMOVED lines=26> */
.L_x_162:
[----:B------:R-:W0:Y:S01]  /*7d40*/  LDC.64 R28, c[0x0][0x640] ;  /* 0x00019000ff1c7b82 */ /* 0x000e220000000a00 */
[-CC-:B------:R-:W-:Y:S01]  /*7d50*/  SHF.R.U64 R22, R14, R6.reuse, R15.reuse ;  /* 0x000000060e167219 */ /* 0x180fe2000000120f */
[----:B------:R-:W-:Y:S01]  /*7d60*/  IMAD.MOV.U32 R30, RZ, RZ, 0x1 ;  /* 0x00000001ff1e7424 */ /* 0x000fe200078e00ff */
[----:B------:R-:W-:Y:S02]  /*7d70*/  SHF.R.U32.HI R6, RZ, R6, R15 ;  /* 0x00000006ff067219 */ /* 0x000fe4000001160f */
[----:B------:R-:W-:-:S03]  /*7d80*/  IADD3 R13, P0, RZ, -R22, RZ ;  /* 0x80000016ff0d7210 */ /* 0x000fc60007f1e0ff */
[----:B------:R-:W1:Y:S02]  /*7d90*/  LDC R12, c[0x0][0x618] ;  /* 0x00018600ff0c7b82 */ /* 0x000e640000000800 */
[----:B------:R-:W-:-:S04]  /*7da0*/  IMAD.X R11, RZ, RZ, ~R6, P0 ;  /* 0x000000ffff0b7224 */ /* 0x000fc800000e0e06 */
[-C--:B------:R-:W-:Y:S02]  /*7db0*/  IMAD R6, R11, R26.reuse, RZ ;  /* 0x0000001a0b067224 */ /* 0x080fe400078e02ff */
[----:B------:R-:W2:Y:S01]  /*7dc0*/  LDC R14, c[0x0][0x608] ;  /* 0x00018200ff0e7b82 */ /* 0x000ea20000000800 */
[----:B------:R-:W-:-:S04]  /*7dd0*/  IMAD.WIDE.U32 R10, R13, R26, R16 ;  /* 0x0000001a0d0a7225 */ /* 0x000fc800078e0010 */
[----:B------:R-:W-:-:S03]  /*7de0*/  IMAD R13, R13, R27, R6 ;  /* 0x0000001b0d0d7224 */ /* 0x000fc600078e0206 */
[----:B------:R-:W3:Y:S01]  /*7df0*/  LDC R25, c[0x0][0x658] ;  /* 0x00019600ff197b82 */ /* 0x000ee20000000800 */
[----:B------:R-:W-:Y:S01]  /*7e00*/  IMAD.IADD R11, R11, 0x1, R13 ;  /* 0x000000010b0b7824 */ /* 0x000fe200078e020d */
[----:B0-----:R-:W-:-:S04]  /*7e10*/  ISETP.NE.U32.AND P0, PT, R28, RZ, PT ;  /* 0x000000ff1c00720c */ /* 0x001fc80003f05070 */
[----:B------:R-:W-:Y:S02]  /*7e20*/  ISETP.NE.AND.EX P0, PT, R29, RZ, PT, P0 ;  /* 0x000000ff1d00720c */ /* 0x000fe40003f05300 */
[----:B------:R-:W0:Y:S01]  /*7e30*/  LDC R20, c[0x0][0x600] ;  /* 0x00018000ff147b82 */ /* 0x000e220000000800 */
[-CC-:B-1----:R-:W-:Y:S01]  /*7e40*/  SHF.R.U64 R8, R10, R12.reuse, R11.reuse ;  /* 0x0000000c0a087219 */ /* 0x182fe2000000120b */
[----:B------:R-:W-:Y:S01]  /*7e50*/  IMAD.MOV.U32 R10, RZ, RZ, -0x1 ;  /* 0xffffffffff0a7424 */ /* 0x000fe200078e00ff */
[----:B------:R-:W-:-:S05]  /*7e60*/  SHF.R.U32.HI R11, RZ, R12, R11 ;  /* 0x0000000cff0b7219 */ /* 0x000fca000001160b */
[----:B------:R-:W1:Y:S01]  /*7e70*/  LDC R26, c[0x0][0x648] ;  /* 0x00019200ff1a7b82 */ /* 0x000e620000000800 */
[-CC-:B--2---:R-:W-:Y:S02]  /*7e80*/  SHF.R.U64 R21, R8, R14.reuse, R11.reuse ;  /* 0x0000000e08157219 */ /* 0x184fe4000000120b */
[----:B------:R-:W-:-:S05]  /*7e90*/  SHF.R.U32.HI R6, RZ, R14, R11 ;  /* 0x0000000eff067219 */ /* 0x000fca000001160b */
[----:B------:R-:W2:Y:S01]  /*7ea0*/  LDC R27, c[0x0][0x638] ;  /* 0x00018e00ff1b7b82 */ /* 0x000ea20000000800 */
[-C--:B---3--:R-:W-:Y:S02]  /*7eb0*/  SHF.L.U32 R10, R10, R25.reuse, RZ ;  /* 0x000000190a0a7219 */ /* 0x088fe400000006ff */
[-CC-:B------:R-:W-:Y:S02]  /*7ec0*/  SHF.R.U64 R23, R21, R25.reuse, R6.reuse ;  /* 0x0000001915177219 */ /* 0x180fe40000001206 */
[----:B------:R-:W-:Y:S02]  /*7ed0*/  LOP3.LUT R32, RZ, R10, RZ, 0x33, !PT ;  /* 0x0000000aff207212 */ /* 0x000fe400078e33ff */
[----:B------:R-:W-:Y:S01]  /*7ee0*/  SHF.R.U32.HI R11, RZ, R25, R6 ;  /* 0x00000019ff0b7219 */ /* 0x000fe20000011606 */
[----:B------:R-:W3:Y:S01]  /*7ef0*/  LDC R31, c[0x0][0x610] ;  /* 0x00018400ff1f7b82 */ /* 0x000ee20000000800 */
[----:B------:R-:W-:Y:S01]  /*7f00*/  IMAD.MOV.U32 R10, RZ, RZ, R23 ;  /* 0x000000ffff0a7224 */ /* 0x000fe200078e0017 */
[----:B------:R-:W-:Y:S06]  /*7f10*/  @!P0 BRA `(.L_x_163) ;  /* 0x0000000000288947 */ /* 0x000fec0003800000 */
        /* <DEDUP_REMOVED lines=10> */
.L_x_163:
[----:B------:R-:W-:Y:S02]  /*7fc0*/  ISETP.NE.AND P0, PT, R2, 0x1, PT ;  /* 0x000000010200780c */ /* 0x000fe40003f05270 */
[----:B-1----:R-:W-:Y:S01]  /*7fd0*/  SHF.R.U64 R6, R10, R26, R11 ;  /* 0x0000001a0a067219 */ /* 0x002fe2000000120b */
[----:B0-----:R-:W-:Y:S01]  /*7fe0*/  VIADD R11, R20, 0xffffffff ;  /* 0xffffffff140b7836 */ /* 0x001fe20000000000 */
[----:B------:R-:W-:Y:S02]  /*7ff0*/  SHF.L.U32 R30, R30, R25, RZ ;  /* 0x000000191e1e7219 */ /* 0x000fe400000006ff */
[----:B------:R-:W-:Y:S01]  /*8000*/  LOP3.LUT R5, R21, R32, RZ, 0xc0, !PT ;  /* 0x0000002015057212 */ /* 0x000fe200078ec0ff */
[----:B------:R-:W-:-:S04]  /*8010*/  IMAD.MOV R10, RZ, RZ, -R6 ;  /* 0x000000ffff0a7224 */ /* 0x000fc800078e0a06 */
[----:B------:R-:W-:Y:S01]  /*8020*/  IMAD R6, R30, R6, R5 ;  /* 0x000000061e067224 */ /* 0x000fe200078e0205 */
[----:B------:R-:W-:Y:S01]  /*8030*/  LOP3.LUT R5, R8, R11, RZ, 0xc0, !PT ;  /* 0x0000000b08057212 */ /* 0x000fe200078ec0ff */
[----:B------:R-:W-:Y:S02]  /*8040*/  @P0 IMAD R7, R9, R24, R4 ;  /* 0x0000001809070224 */ /* 0x000fe400078e0204 */
[----:B--2---:R-:W-:Y:S02]  /*8050*/  IMAD R4, R10, R27, R23 ;  /* 0x0000001b0a047224 */ /* 0x004fe400078e0217 */
[----:B---3--:R-:W-:Y:S02]  /*8060*/  IMAD R7, R6, R31, R7 ;  /* 0x0000001f06077224 */ /* 0x008fe400078e0207 */
[----:B------:R-:W-:Y:S02]  /*8070*/  IMAD R4, R4, R20, R5 ;  /* 0x0000001404047224 */ /* 0x000fe400078e0205 */
[----:B------:R-:W-:-:S02]  /*8080*/  IMAD.MOV.U32 R8, RZ, RZ, 0x1 ;  /* 0x00000001ff087424 */ /* 0x000fc400078e00ff */
[----:B------:R-:W-:Y:S01]  /*8090*/  IMAD.MOV.U32 R6, RZ, RZ, R22 ;  /* 0x000000ffff067224 */ /* 0x000fe200078e0016 */
[----:B------:R-:W-:Y:S02]  /*80a0*/  SEL R20, R4, R7, !P0 ;  /* 0x0000000704147207 */ /* 0x000fe40004000000 */
[----:B------:R-:W-:-:S07]  /*80b0*/  SEL R21, R7, R4, !P0 ;  /* 0x0000000407157207 */ /* 0x000fce0004000000 */
.L_x_161:
[----:B------:R-:W-:-:S08]  /*80c0*/  NOP ;  /* 0x0000000000007918 */ /* 0x000fd00000000000 */
[----:B------:R-:W0:-:S00]  /*80d0*/  USETMAXREG.DEALLOC.CTAPOOL 0x28 ;  /* 0x00000028000079c8 */ /* 0x000e0000080e0500 */
[----:B0-----:R-:W-:-:S13]  /*80e0*/  ISETP.NE.AND P0, PT, R3, RZ, PT ;  /* 0x000000ff0300720c */ /* 0x001fda0003f05270 */
[----:B------:R-:W-:Y:S05]  /*80f0*/  @P0 EXIT ;  /* 0x000000000000094d */ /* 0x000fea0003800000 */
[----:B------:R-:W-:Y:S01]  /*8100*/  LOP3.LUT P0, RZ, R8, 0xff, RZ, 0xc0, !PT ;  /* 0x000000ff08ff7812 */ /* 0x000fe2000780c0ff */
[----:B------:R-:W-:Y:S02]  /*8110*/  IMAD.MOV.U32 R3, RZ, RZ, 0x1 ;  /* 0x00000001ff037424 */ /* 0x000fe400078e00ff */
[----:B------:R-:W-:-:S10]  /*8120*/  IMAD.MOV.U32 R8, RZ, RZ, RZ ;  /* 0x000000ffff087224 */ /* 0x000fd400078e00ff */
[----:B------:R-:W-:Y:S05]  /*8130*/  @!P0 BRA `(.L_x_164) ;  /* 0x0000000c005c8947 */ /* 0x000fea0003800000 */
[----:B------:R-:W0:Y:S01]  /*8140*/  LDC R3, c[0x0][0x28c] ;  /* 0x0000a300ff037b82 */ /* 0x000e220000000800 */
[----:B------:R-:W1:Y:S01]  /*8150*/  S2R R12, SR_CgaCtaId ;  /* 0x00000000000c7919 */ /* 0x000e620000008800 */
[----:B------:R-:W-:Y:S01]  /*8160*/  ULDC UR5, c[0x0][0x658] ;  /* 0x0001960000057ab9 */ /* 0x000fe20000000800 */
[----:B------:R-:W-:Y:S01]  /*8170*/  UMOV UR6, 0xffffffff ;  /* 0xffffffff00067882 */ /* 0x000fe20000000000 */
[----:B------:R-:W-:Y:S01]  /*8180*/  BSSY B0, `(.L_x_164) ;  /* 0x00000d2000007945 */ /* 0x000fe20003800000 */
[----:B------:R-:W-:Y:S01]  /*8190*/  USHF.L.U32 UR6, UR6, UR5, URZ ;  /* 0x0000000506067299 */ /* 0x000fe2000800063f */
[----:B------:R-:W-:Y:S01]  /*81a0*/  IMAD.MOV.U32 R10, RZ, RZ, 0x1 ;  /* 0x00000001ff0a7424 */ /* 0x000fe200078e00ff */
[----:B------:R-:W-:Y:S01]  /*81b0*/  LOP3.LUT R19, R18, 0x2, RZ, 0xfc, !PT ;  /* 0x0000000212137812 */ /* 0x000fe200078efcff */
[----:B------:R-:W-:Y:S01]  /*81c0*/  IMAD.MOV.U32 R8, RZ, RZ, RZ ;  /* 0x000000ffff087224 */ /* 0x000fe200078e00ff */
[----:B------:R-:W-:Y:S01]  /*81d0*/  ULDC UR4, c[0x0][0x600] ;  /* 0x0001800000047ab9 */ /* 0x000fe20000000800 */
[----:B------:R-:W-:Y:S01]  /*81e0*/  UMOV UR7, 0x1 ;  /* 0x0000000100077882 */ /* 0x000fe20000000000 */
[----:B------:R-:W-:-:S02]  /*81f0*/  UIADD3 UR4, UR4, -0x1, URZ ;  /* 0xffffffff04047890 */ /* 0x000fc4000fffe03f */
[----:B------:R-:W-:Y:S02]  /*8200*/  USHF.L.U32 UR5, UR7, UR5, URZ ;  /* 0x0000000507057299 */ /* 0x000fe4000800063f */
[----:B------:R-:W-:Y:S01]  /*8210*/  ULOP3.LUT UR6, URZ, UR6, URZ, 0x33, !UPT ;  /* 0x000000063f067292 */ /* 0x000fe2000f8e333f */
[----:B------:R-:W-:Y:S01]  /*8220*/  ULDC.64 UR30, c[0x0][0x198] ;  /* 0x00006600001e7ab9 */ /* 0x000fe20000000a00 */
[----:B0-----:R-:W-:-:S05]  /*8230*/  VIADD R3, R3, 0x7f ;  /* 0x0000007f03037836 */ /* 0x001fca0000000000 */
[----:B------:R-:W-:-:S04]  /*8240*/  SHF.R.S32.HI R4, RZ, 0x1f, R3 ;  /* 0x0000001fff047819 */ /* 0x000fc80000011403 */
[----:B------:R-:W-:Y:S01]  /*8250*/  LEA.HI R4, R4, R3, RZ, 0x7 ;  /* 0x0000000304047211 */ /* 0x000fe200078f38ff */
[C---:B-1----:R-:W-:Y:S02]  /*8260*/  IMAD.SHL.U32 R11, R12.reuse, 0x20, RZ ;  /* 0x000000200c0b7824 */ /* 0x042fe400078e00ff */
[----:B------:R-:W-:Y:S01]  /*8270*/  IMAD.SHL.U32 R12, R12, 0x800, RZ ;  /* 0x000008000c0c7824 */ /* 0x000fe200078e00ff */
[----:B------:R-:W-:Y:S01]  /*8280*/  SHF.R.S32.HI R9, RZ, 0x7, R4 ;  /* 0x00000007ff097819 */ /* 0x000fe20000011404 */
[----:B------:R-:W-:Y:S01]  /*8290*/  IMAD.MOV.U32 R3, RZ, RZ, 0x1 ;  /* 0x00000001ff037424 */ /* 0x000fe200078e00ff */
[----:B------:R-:W-:Y:S02]  /*82a0*/  LOP3.LUT R11, R11, 0x20, RZ, 0xc0, !PT ;  /* 0x000000200b0b7812 */ /* 0x000fe400078ec0ff */
[----:B------:R-:W-:Y:S01]  /*82b0*/  LOP3.LUT R12, R12, 0x800, RZ, 0xc0, !PT ;  /* 0x000008000c0c7812 */ /* 0x000fe200078ec0ff */
[----:B------:R-:W-:-:S07]  /*82c0*/  VIADD R13, R9, 0x1 ;  /* 0x00000001090d7836 */ /* 0x000fce0000000000 */
.L_x_175:
[----:B------:R-:W-:-:S03]  /*82d0*/  UMOV UR7, 0xffffffff ;  /* 0xffffffff00077882 */ /* 0x000fc60000000000 */
[----:B------:R-:W-:Y:S05]  /*82e0*/  BRA.DIV UR7, `(.L_x_165) ;  /* 0x0000000e07907947 */ /* 0x000fea000b800000 */
[----:B------:R-:W-:-:S13]  /*82f0*/  ELECT P6, URZ, PT ;  /* 0x00000000003f782f */ /* 0x000fda00038c0000 */
.L_x_184:
[----:B------:R-:W0:Y:S01]  /*8300*/  LDC R4, c[0x0][0x28c] ;  /* 0x0000a300ff047b82 */ /* 0x000e220000000800 */
[----:B------:R-:W-:Y:S01]  /*8310*/  BSSY B1, `(.L_x_166) ;  /* 0x0000044000017945 */ /* 0x000fe20003800000 */
[----:B0-----:R-:W-:-:S13]  /*8320*/  ISETP.LT.OR P6, PT, R4, 0x1, !P6 ;  /* 0x000000010400780c */ /* 0x001fda00077c1670 */
[----:B------:R-:W-:Y:S05]  /*8330*/  @P6 BRA `(.L_x_167) ;  /* 0x0000000400046947 */ /* 0x000fea0003800000 */
[----:B------:R-:W-:Y:S02]  /*8340*/  IMAD.SHL.U32 R21, R21, 0x100, RZ ;  /* 0x0000010015157824 */ /* 0x000fe400078e00ff */
[----:B------:R-:W-:Y:S02]  /*8350*/  IMAD R20, R20, 0x40, R11 ;  /* 0x0000004014147824 */ /* 0x000fe400078e020b */
[----:B------:R-:W-:Y:S02]  /*8360*/  IMAD.MOV.U32 R24, RZ, RZ, RZ ;  /* 0x000000ffff187224 */ /* 0x000fe400078e00ff */
[----:B------:R-:W-:Y:S02]  /*8370*/  IMAD.MOV.U32 R4, RZ, RZ, R13 ;  /* 0x000000ffff047224 */ /* 0x000fe400078e000d */
[----:B------:R-:W-:Y:S02]  /*8380*/  IMAD.MOV.U32 R5, RZ, RZ, R3 ;  /* 0x000000ffff057224 */ /* 0x000fe400078e0003 */
[----:B------:R-:W-:-:S07]  /*8390*/  IMAD.MOV.U32 R7, RZ, RZ, R8 ;  /* 0x000000ffff077224 */ /* 0x000fce00078e0008 */
.L_x_170:
[----:B------:R-:W0:Y:S01]  /*83a0*/  S2R R15, SR_CgaCtaId ;  /* 0x00000000000f7919 */ /* 0x000e220000008800 */
[----:B------:R-:W-:Y:S02]  /*83b0*/  MOV R14, 0x400 ;  /* 0x00000400000e7802 */ /* 0x000fe40000000f00 */
[----:B------:R-:W-:Y:S02]  /*83c0*/  ISETP.NE.AND P1, PT, R0, RZ, PT ;  /* 0x000000ff0000720c */ /* 0x000fe40003f25270 */
[----:B0-----:R-:W-:Y:S02]  /*83d0*/  LEA R22, R15, R14, 0x18 ;  /* 0x0000000e0f167211 */ /* 0x001fe400078ec0ff */
[----:B------:R-:W-:-:S09]  /*83e0*/  SHF.L.U32 R14, R5, 0x1f, RZ ;  /* 0x0000001f050e7819 */ /* 0x000fd200000006ff */
[----:B------:R-:W0:Y:S01]  /*83f0*/  @!P1 LDC R15, c[0x0][0x500] ;  /* 0x00014000ff0f9b82 */ /* 0x000e220000000800 */
[----:B------:R-:W-:-:S04]  /*8400*/  IMAD R23, R7, 0x8, R22 ;  /* 0x0000000807177824 */ /* 0x000fc800078e0216 */
[----:B------:R-:W1:Y:S02]  /*8410*/  SYNCS.PHASECHK.TRANS64.TRYWAIT P0, [R23+URZ+0x10], R14 ;  /* 0x0000100e170075a7 */ /* 0x000e64000800017f */
[----:B-1----:R-:W-:Y:S05]  /*8420*/  @!P0 BRA `(.L_x_168) ;  /* 0x0000000c00608947 */ /* 0x002fea0003800000 */
.L_x_185:
[----:B-1----:R-:W-:Y:S01]  /*8430*/  PRMT R14, R19, 0x9910, RZ ;  /* 0x00009910130e7816 */ /* 0x002fe200000000ff */
[----:B0-----:R0:W-:Y:S03]  /*8440*/  @!P1 SYNCS.ARRIVE.TRANS64 RZ, [R23+URZ], R15 ;  /* 0x0000000f17ff99a7 */ /* 0x0011e6000800003f */
[----:B------:R-:W-:-:S13]  /*8450*/  ISETP.NE.AND P0, PT, R14, 0x2, PT ;  /* 0x000000020e00780c */ /* 0x000fda0003f05270 */
[----:B0-----:R-:W-:Y:S05]  /*8460*/  @P0 BRA `(.L_x_169) ;  /* 0x0000000000040947 */ /* 0x001fea0003800000 */
[----:B------:R-:W-:Y:S01]  /*8470*/  BPT.TRAP 0x1 ;  /* 0x000000040000795c */ /* 0x000fe20000300000 */
.L_x_169:
[----:B------:R-:W-:Y:S01]  /*8480*/  IMAD R14, R7, 0x10000, R22 ;  /* 0x00010000070e7824 */ /* 0x000fe200078e0216 */
[----:B------:R-:W-:Y:S01]  /*8490*/  R2UR UR34, R24 ;  /* 0x00000000182272ca */ /* 0x000fe200000e0000 */
[----:B------:R-:W-:Y:S01]  /*84a0*/  VIADD R4, R4, 0xffffffff ;  /* 0xffffffff04047836 */ /* 0x000fe20000000000 */
[----:B------:R-:W-:Y:S01]  /*84b0*/  R2UR UR33, R23 ;  /* 0x00000000172172ca */ /* 0x000fe200000e0000 */
[----:B------:R-:W-:Y:S01]  /*84c0*/  UIADD3 UR14, UP0, UR30, 0xf0, URZ ;  /* 0x000000f01e0e7890 */ /* 0x000fe2000ff1e03f */
[----:B------:R-:W-:Y:S01]  /*84d0*/  R2UR UR24, R14 ;  /* 0x000000000e1872ca */ /* 0x000fe200000e0000 */
[----:B------:R-:W-:Y:S01]  /*84e0*/  IMAD R14, R7, 0x2000, R12 ;  /* 0x00002000070e7824 */ /* 0x000fe200078e020c */
[----:B------:R-:W-:Y:S01]  /*84f0*/  R2UR UR36, R6 ;  /* 0x00000000062472ca */ /* 0x000fe200000e0000 */
[----:B------:R-:W-:Y:S01]  /*8500*/  UIADD3 UR42, UP1, UR30, 0x1f0, URZ ;  /* 0x000001f01e2a7890 */ /* 0x000fe2000ff3e03f */
[----:B------:R-:W-:Y:S01]  /*8510*/  R2UR UR35, R21 ;  /* 0x00000000152372ca */ /* 0x000fe200000e0000 */
[----:B------:R-:W-:Y:S01]  /*8520*/  IMAD R14, R14, 0x2, R22 ;  /* 0x000000020e0e7824 */ /* 0x000fe200078e0216 */
[----:B------:R-:W-:Y:S01]  /*8530*/  R2UR UR19, R20 ;  /* 0x00000000141372ca */ /* 0x000fe200000e0000 */
[----:B------:R-:W-:Y:S01]  /*8540*/  UIADD3.X UR15, URZ, UR31, URZ, UP0, !UPT ;  /* 0x0000001f3f0f7290 */ /* 0x000fe200087fe43f */
[----:B------:R-:W-:Y:S01]  /*8550*/  ISETP.GT.AND P1, PT, R4, 0x1, PT ;  /* 0x000000010400780c */ /* 0x000fe20003f24270 */
[----:B------:R-:W-:Y:S01]  /*8560*/  UIADD3 UR26, UR34, 0x40, URZ ;  /* 0x00000040221a7890 */ /* 0x000fe2000fffe03f */
[----:B------:R-:W-:Y:S01]  /*8570*/  R2UR UR8, R14 ;  /* 0x000000000e0872ca */ /* 0x000fe200000e0000 */
[----:B------:R-:W-:Y:S01]  /*8580*/  UIADD3.X UR43, URZ, UR31, URZ, UP1, !UPT ;  /* 0x0000001f3f2b7290 */ /* 0x000fe20008ffe43f */
[----:B------:R-:W-:Y:S01]  /*8590*/  VIADD R7, R7, 0x1 ;  /* 0x0000000107077836 */ /* 0x000fe20000000000 */
[----:B------:R-:W-:Y:S01]  /*85a0*/  UIADD3 UR32, UR24, 0x100, URZ ;  /* 0x0000010018207890 */ /* 0x000fe2000fffe03f */
[----:B------:R-:W-:Y:S01]  /*85b0*/  VIADD R24, R24, 0x80 ;  /* 0x0000008018187836 */ /* 0x000fe20000000000 */
[----:B------:R-:W-:Y:S01]  /*85c0*/  UIADD3 UR24, UR24, 0x8100, URZ ;  /* 0x0000810018187890 */ /* 0x000fe2000fffe03f */
[----:B------:R-:W-:Y:S01]  /*85d0*/  UMOV UR22, 0x0 ;  /* 0x0000000000167882 */ /* 0x000fe20000000000 */
[----:B------:R-:W-:Y:S01]  /*85e0*/  UMOV UR23, 0x10000000 ;  /* 0x1000000000177882 */ /* 0x000fe20000000000 */
[----:B------:R-:W-:Y:S01]  /*85f0*/  ISETP.NE.AND P0, PT, R7, 0x2, PT ;  /* 0x000000020700780c */ /* 0x000fe20003f05270 */
[----:B------:R-:W-:Y:S01]  /*8600*/  UMOV UR25, UR33 ;  /* 0x0000002100197c82 */ /* 0x000fe20008000000 */
[----:B------:R-:W-:Y:S01]  /*8610*/  UMOV UR28, UR36 ;  /* 0x00000024001c7c82 */ /* 0x000fe20008000000 */
[----:B------:R-:W-:-:S02]  /*8620*/  UMOV UR27, UR35 ;  /* 0x00000023001b7c82 */ /* 0x000fc40008000000 */
[----:B------:R-:W-:Y:S01]  /*8630*/  UIADD3 UR16, UR8, 0x20100, URZ ;  /* 0x0002010008107890 */ /* 0x000fe2000fffe03f */
[----:B------:R0:W-:Y:S01]  /*8640*/  UTMALDG.3D [UR32], [UR14], desc[UR22] ;  /* 0x000016200e0075b4 */ /* 0x0001e20008011000 */
[----:B------:R-:W-:Y:S01]  /*8650*/  UIADD3 UR8, UR8, 0x22100, URZ ;  /* 0x0002210008087890 */ /* 0x000fe2000fffe03f */
[----:B------:R-:W-:Y:S01]  /*8660*/  SEL R14, RZ, 0x1, P0 ;  /* 0x00000001ff0e7807 */ /* 0x000fe20000000000 */
[----:B------:R-:W-:Y:S01]  /*8670*/  UMOV UR7, 0x30000 ;  /* 0x0003000000077882 */ /* 0x000fe20000000000 */
[----:B------:R-:W-:Y:S01]  /*8680*/  UMOV UR17, UR33 ;  /* 0x0000002100117c82 */ /* 0x000fe20008000000 */
[----:B------:R-:W-:Y:S01]  /*8690*/  UMOV UR18, UR34 ;  /* 0x0000002200127c82 */ /* 0x000fe20008000000 */
[----:B------:R-:W-:Y:S01]  /*86a0*/  UMOV UR20, UR36 ;  /* 0x0000002400147c82 */ /* 0x000fe20008000000 */
[----:B------:R-:W-:Y:S01]  /*86b0*/  UMOV UR9, UR33 ;  /* 0x0000002100097c82 */ /* 0x000fe20008000000 */
[----:B------:R-:W-:Y:S01]  /*86c0*/  UMOV UR11, UR19 ;  /* 0x00000013000b7c82 */ /* 0x000fe20008000000 */
[----:B------:R-:W-:Y:S01]  /*86d0*/  UMOV UR12, UR36 ;  /* 0x00000024000c7c82 */ /* 0x000fe20008000000 */
[----:B------:R0:W-:Y:S01]  /*86e0*/  UTMALDG.3D [UR24], [UR14], desc[UR22] ;  /* 0x000016180e0075b4 */ /* 0x0001e20008011000 */
[----:B------:R-:W-:Y:S01]  /*86f0*/  UMOV UR10, UR26 ;  /* 0x0000001a000a7c82 */ /* 0x000fe20008000000 */
[----:B------:R-:W-:-:S02]  /*8700*/  LOP3.LUT R5, R5, R14, RZ, 0x3c, !PT ;  /* 0x0000000e05057212 */ /* 0x000fc400078e3cff */
[----:B------:R-:W-:Y:S01]  /*8710*/  SEL R7, R7, RZ, P0 ;  /* 0x000000ff07077207 */ /* 0x000fe20000000000 */
[----:B------:R0:W-:Y:S01]  /*8720*/  UTMALDG.3D.MULTICAST [UR16], [UR42], UR7, desc[UR22] ;  /* 0x000016102a0073b4 */ /* 0x0001e20008011807 */
[----:B------:R0:W-:Y:S02]  /*8730*/  UTMALDG.3D.MULTICAST [UR8], [UR42], UR7, desc[UR22] ;  /* 0x000016082a0073b4 */ /* 0x0001e40008011807 */
[----:B0-----:R-:W-:Y:S05]  /*8740*/  @P1 BRA `(.L_x_170) ;  /* 0xfffffffc00141947 */ /* 0x001fea000383ffff */
.L_x_167:
[----:B------:R-:W-:Y:S05]  /*8750*/  BSYNC B1 ;  /* 0x0000000000017941 */ /* 0x000fea0003800000 */
.L_x_166:
[----:B------:R-:W-:Y:S01]  /*8760*/  LOP3.LUT P1, RZ, R10, 0xff, RZ, 0xc0, !PT ;  /* 0x000000ff0aff7812 */ /* 0x000fe2000782c0ff */
[----:B------:R-:W-:Y:S01]  /*8770*/  IMAD.IADD R8, R9, 0x1, R8 ;  /* 0x0000000109087824 */ /* 0x000fe200078e0208 */
[----:B------:R-:W-:Y:S01]  /*8780*/  IADD3 R16, P2, R16, UR38, RZ ;  /* 0x0000002610107c10 */ /* 0x000fe2000ff5e0ff */
[----:B------:R-:W-:Y:S01]  /*8790*/  ULDC.64 UR8, c[0x0][0x650] ;  /* 0x0001940000087ab9 */ /* 0x000fe20000000a00 */
[----:B------:R-:W-:Y:S01]  /*87a0*/  BSSY B1, `(.L_x_171) ;  /* 0x000006d000017945 */ /* 0x000fe20003800000 */
[----:B------:R-:W-:Y:S01]  /*87b0*/  IMAD.MOV.U32 R21, RZ, RZ, -0x1 ;  /* 0xffffffffff157424 */ /* 0x000fe200078e00ff */
[----:B------:R-:W-:Y:S01]  /*87c0*/  SHF.R.U32.HI R4, RZ, 0x1, R8 ;  /* 0x00000001ff047819 */ /* 0x000fe20000011608 */
[----:B------:R-:W-:Y:S01]  /*87d0*/  IMAD.MOV.U32 R20, RZ, RZ, -0x1 ;  /* 0xffffffffff147424 */ /* 0x000fe200078e00ff */
[----:B------:R-:W-:Y:S02]  /*87e0*/  ISETP.GT.U32.AND P0, PT, R8, 0x1, PT ;  /* 0x000000010800780c */ /* 0x000fe40003f04070 */
[----:B------:R-:W-:-:S02]  /*87f0*/  LOP3.LUT R4, R4, 0x1, RZ, 0xc0, !PT ;  /* 0x0000000104047812 */ /* 0x000fc400078ec0ff */
[----:B------:R-:W-:Y:S01]  /*8800*/  ISETP.LT.U32.AND P0, PT, R9, 0x2, P0 ;  /* 0x000000020900780c */ /* 0x000fe20000701070 */
[----:B------:R-:W0:Y:S01]  /*8810*/  @P1 S2R R6, SR_CgaCtaId ;  /* 0x0000000000061919 */ /* 0x000e220000008800 */
[----:B------:R-:W-:Y:S02]  /*8820*/  @P1 MOV R5, 0x400 ;  /* 0x0000040000051802 */ /* 0x000fe40000000f00 */
[----:B------:R-:W-:Y:S02]  /*8830*/  IADD3.X R17, R17, UR41, RZ, P2, !PT ;  /* 0x0000002911117c10 */ /* 0x000fe400097fe4ff */
[----:B------:R-:W-:Y:S02]  /*8840*/  ISETP.GE.U32.AND P2, PT, R16, UR8, PT ;  /* 0x0000000810007c0c */ /* 0x000fe4000bf46070 */
[----:B------:R-:W-:Y:S02]  /*8850*/  LOP3.LUT R8, R8, 0x1, RZ, 0xc0, !PT ;  /* 0x0000000108087812 */ /* 0x000fe400078ec0ff */
[----:B------:R-:W-:-:S02]  /*8860*/  PRMT R10, RZ, 0x7610, R10 ;  /* 0x00007610ff0a7816 */ /* 0x000fc4000000000a */
[----:B0-----:R-:W-:Y:S01]  /*8870*/  @P1 LEA R5, R6, R5, 0x18 ;  /* 0x0000000506051211 */ /* 0x001fe200078ec0ff */
[----:B------:R-:W-:-:S03]  /*8880*/  IMAD.MOV.U32 R6, RZ, RZ, -0x1 ;  /* 0xffffffffff067424 */ /* 0x000fc600078e00ff */
[----:B------:R0:W-:Y:S01]  /*8890*/  @P1 SYNCS.ARRIVE.TRANS64.A1T0 RZ, [R5+URZ+0x38], RZ ;  /* 0x000038ff05ff19a7 */ /* 0x0001e2000810003f */
[----:B------:R-:W-:Y:S02]  /*88a0*/  ISETP.NE.U32.AND P1, PT, R4, 0x1, PT ;  /* 0x000000010400780c */ /* 0x000fe40003f25070 */
[----:B------:R-:W-:Y:S02]  /*88b0*/  SEL R4, RZ, 0x1, !P0 ;  /* 0x00000001ff047807 */ /* 0x000fe40004000000 */
[----:B------:R-:W-:Y:S02]  /*88c0*/  ISETP.GE.U32.AND.EX P0, PT, R17, UR9, PT, P2 ;  /* 0x0000000911007c0c */ /* 0x000fe4000bf06120 */
[----:B------:R-:W-:-:S04]  /*88d0*/  ISETP.GT.U32.AND P1, PT, R9, 0x1, !P1 ;  /* 0x000000010900780c */ /* 0x000fc80004f24070 */
[----:B0-----:R-:W-:-:S04]  /*88e0*/  SEL R5, RZ, 0x1, !P1 ;  /* 0x00000001ff057807 */ /* 0x001fc80004800000 */
[--C-:B------:R-:W-:Y:S02]  /*88f0*/  LOP3.LUT R3, R5, R3, R4.reuse, 0x96, !PT ;  /* 0x0000000305037212 */ /* 0x100fe400078e9604 */
[----:B------:R-:W-:Y:S01]  /*8900*/  PRMT R4, RZ, 0x7610, R4 ;  /* 0x00007610ff047816 */ /* 0x000fe20000000004 */
[----:B------:R-:W-:Y:S06]  /*8910*/  @P0 BRA `(.L_x_172) ;  /* 0x0000000400540947 */ /* 0x000fec0003800000 */
[----:B------:R-:W0:Y:S01]  /*8920*/  S2R R15, SR_CTAID.X ;  /* 0x00000000000f7919 */ /* 0x000e220000002500 */
[----:B------:R-:W-:Y:S01]  /*8930*/  ULDC.64 UR8, c[0x0][0x628] ;  /* 0x00018a0000087ab9 */ /* 0x000fe20000000a00 */
[----:B------:R-:W-:Y:S01]  /*8940*/  ULDC UR10, c[0x0][0x630] ;  /* 0x00018c00000a7ab9 */ /* 0x000fe20000000800 */
[----:B------:R-:W-:Y:S01]  /*8950*/  ISETP.NE.U32.AND P0, PT, RZ, UR8, PT ;  /* 0x00000008ff007c0c */ /* 0x000fe2000bf05070 */
[----:B------:R-:W1:Y:S01]  /*8960*/  S2R R20, SR_CTAID.Y ;  /* 0x0000000000147919 */ /* 0x000e620000002600 */
[----:B------:R-:W-:Y:S01]  /*8970*/  ULDC UR11, c[0x0][0x150] ;  /* 0x00005400000b7ab9 */ /* 0x000fe20000000800 */
[----:B------:R-:W-:Y:S01]  /*8980*/  IMAD.MOV.U32 R4, RZ, RZ, R16 ;  /* 0x000000ffff047224 */ /* 0x000fe200078e0010 */
[----:B------:R-:W-:Y:S01]  /*8990*/  ISETP.NE.AND.EX P0, PT, RZ, UR9, PT, P0 ;  /* 0x00000009ff007c0c */ /* 0x000fe2000bf05300 */
[----:B------:R-:W-:Y:S01]  /*89a0*/  IMAD.MOV.U32 R5, RZ, RZ, R17 ;  /* 0x000000ffff057224 */ /* 0x000fe200078e0011 */
[----:B0-----:R-:W-:-:S11]  /*89b0*/  I2FP.F32.U32 R22, R15 ;  /* 0x0000000f00167245 */ /* 0x001fd60000201000 */
[----:B------:R-:W-:Y:S05]  /*89c0*/  @!P0 BRA `(.L_x_173) ;  /* 0x0000000000288947 */ /* 0x000fea0003800000 */
[----:B------:R-:W-:Y:S02]  /*89d0*/  ULDC UR7, c[0x0][0x634] ;  /* 0x00018d0000077ab9 */ /* 0x000fe40000000800 */
[----:B------:R-:W-:-:S05]  /*89e0*/  IADD3 R5, P0, R16, UR7, RZ ;  /* 0x0000000710057c10 */ /* 0x000fca000ff1e0ff */
[----:B------:R-:W-:-:S04]  /*89f0*/  IMAD.X R21, RZ, RZ, R17, P0 ;  /* 0x000000ffff157224 */ /* 0x000fc800000e0611 */
[----:B------:R-:W-:-:S04]  /*8a00*/  IMAD.WIDE.U32 R6, R21, UR8, RZ ;  /* 0x0000000815067c25 */ /* 0x000fc8000f8e00ff */
[----:B------:R-:W-:-:S04]  /*8a10*/  IMAD.WIDE.U32 R6, P0, R5, UR9, R6 ;  /* 0x0000000905067c25 */ /* 0x000fc8000f800006 */
[----:B------:R-:W-:-:S04]  /*8a20*/  IMAD.WIDE.U32 R4, R5, UR8, RZ ;  /* 0x0000000805047c25 */ /* 0x000fc8000f8e00ff */
[----:B------:R-:W-:Y:S01]  /*8a30*/  IMAD.MOV.U32 R4, RZ, RZ, R7 ;  /* 0x000000ffff047224 */ /* 0x000fe200078e0007 */
[----:B------:R-:W-:Y:S01]  /*8a40*/  IADD3 RZ, P1, R5, R6, RZ ;  /* 0x0000000605ff7210 */ /* 0x000fe20007f3e0ff */
[----:B------:R-:W-:-:S04]  /*8a50*/  IMAD.X R5, RZ, RZ, RZ, P0 ;  /* 0x000000ffff057224 */ /* 0x000fc800000e06ff */
[----:B------:R-:W-:-:S08]  /*8a60*/  IMAD.WIDE.U32.X R4, R21, UR9, R4, P1 ;  /* 0x0000000915047c25 */ /* 0x000fd000088e0404 */
.L_x_173:
[--C-:B------:R-:W-:Y:S01]  /*8a70*/  SHF.R.U64 R14, R4, UR10, R5.reuse ;  /* 0x0000000a040e7c19 */ /* 0x100fe20008001205 */
[----:B------:R-:W-:Y:S01]  /*8a80*/  FMUL R22, R22, UR11 ;  /* 0x0000000b16167c20 */ /* 0x000fe20008400000 */
[----:B------:R-:W-:Y:S01]  /*8a90*/  SHF.R.U32.HI R4, RZ, UR10, R5 ;  /* 0x0000000aff047c19 */ /* 0x000fe20008011605 */
[----:B------:R-:W0:Y:S01]  /*8aa0*/  LDC R6, c[0x0][0x144] ;  /* 0x00005100ff067b82 */ /* 0x000e220000000800 */
[----:B------:R-:W-:Y:S01]  /*8ab0*/  IADD3 R5, P0, RZ, -R14, RZ ;  /* 0x8000000eff057210 */ /* 0x000fe20007f1e0ff */
[----:B------:R-:W-:Y:S01]  /*8ac0*/  ULDC UR7, c[0x0][0x154] ;  /* 0x0000550000077ab9 */ /* 0x000fe20000000800 */
[----:B-1----:R-:W-:Y:S01]  /*8ad0*/  I2FP.F32.U32 R7, R20 ;  /* 0x0000001400077245 */ /* 0x002fe20000201000 */
[----:B------:R-:W1:Y:S01]  /*8ae0*/  F2I.U32.TRUNC.NTZ R22, R22 ;  /* 0x0000001600167305 */ /* 0x000e62000020f000 */
[----:B------:R-:W-:Y:S01]  /*8af0*/  ULDC.64 UR8, c[0x0][0x620] ;  /* 0x0001880000087ab9 */ /* 0x000fe20000000a00 */
[----:B------:R-:W-:Y:S01]  /*8b00*/  IMAD.X R4, RZ, RZ, ~R4, P0 ;  /* 0x000000ffff047224 */ /* 0x000fe200000e0e04 */
[----:B------:R-:W-:Y:S01]  /*8b10*/  ISETP.NE.AND P2, PT, R2, 0x1, PT ;  /* 0x000000010200780c */ /* 0x000fe20003f45270 */
[----:B------:R-:W-:Y:S01]  /*8b20*/  FMUL R23, R7, UR7 ;  /* 0x0000000707177c20 */ /* 0x000fe20008400000 */
[----:B------:R-:W2:Y:S01]  /*8b30*/  LDC R25, c[0x0][0x148] ;  /* 0x00005200ff197b82 */ /* 0x000ea20000000800 */
[----:B------:R-:W-:Y:S01]  /*8b40*/  IMAD R4, R4, UR8, RZ ;  /* 0x0000000804047c24 */ /* 0x000fe2000f8e02ff */
[----:B------:R-:W-:-:S03]  /*8b50*/  ULDC UR7, c[0x0][0x618] ;  /* 0x0001860000077ab9 */ /* 0x000fc60000000800 */
[----:B------:R-:W3:Y:S01]  /*8b60*/  F2I.U32.TRUNC.NTZ R23, R23 ;  /* 0x0000001700177305 */ /* 0x000ee2000020f000 */
[C---:B------:R-:W-:Y:S02]  /*8b70*/  IMAD R7, R5.reuse, UR9, R4 ;  /* 0x0000000905077c24 */ /* 0x040fe4000f8e0204 */
[----:B------:R-:W-:Y:S01]  /*8b80*/  IMAD.WIDE.U32 R4, R5, UR8, R16 ;  /* 0x0000000805047c25 */ /* 0x000fe2000f8e0010 */
[----:B------:R-:W-:Y:S02]  /*8b90*/  ULDC.64 UR8, c[0x0][0x640] ;  /* 0x0001900000087ab9 */ /* 0x000fe40000000a00 */
[----:B------:R-:W-:Y:S01]  /*8ba0*/  ISETP.NE.U32.AND P0, PT, RZ, UR8, PT ;  /* 0x00000008ff007c0c */ /* 0x000fe2000bf05070 */
[----:B------:R-:W-:Y:S02]  /*8bb0*/  IMAD.IADD R5, R5, 0x1, R7 ;  /* 0x0000000105057824 */ /* 0x000fe400078e0207 */
[----:B-1----:R-:W-:Y:S01]  /*8bc0*/  IMAD.MOV R22, RZ, RZ, -R22 ;  /* 0x000000ffff167224 */ /* 0x002fe200078e0a16 */
[----:B------:R-:W-:-:S02]  /*8bd0*/  ISETP.NE.AND.EX P0, PT, RZ, UR9, PT, P0 ;  /* 0x00000009ff007c0c */ /* 0x000fc4000bf05300 */
[----:B------:R-:W-:Y:S01]  /*8be0*/  SHF.R.U64 R21, R4, UR7, R5 ;  /* 0x0000000704157c19 */ /* 0x000fe20008001205 */
[----:B0-----:R-:W-:Y:S01]  /*8bf0*/  IMAD R15, R6, R22, R15 ;  /* 0x00000016060f7224 */ /* 0x001fe200078e020f */
[----:B------:R-:W-:Y:S01]  /*8c00*/  SHF.R.U32.HI R4, RZ, UR7, R5 ;  /* 0x00000007ff047c19 */ /* 0x000fe20008011605 */
[----:B------:R-:W-:Y:S01]  /*8c10*/  ULDC UR7, c[0x0][0x608] ;  /* 0x0001820000077ab9 */ /* 0x000fe20000000800 */
[----:B---3--:R-:W-:Y:S02]  /*8c20*/  IMAD.MOV R6, RZ, RZ, -R23 ;  /* 0x000000ffff067224 */ /* 0x008fe400078e0a17 */
[--C-:B------:R-:W-:Y:S02]  /*8c30*/  SHF.R.U64 R22, R21, UR7, R4.reuse ;  /* 0x0000000715167c19 */ /* 0x100fe40008001204 */
[----:B------:R-:W-:Y:S01]  /*8c40*/  SHF.R.U32.HI R5, RZ, UR7, R4 ;  /* 0x00000007ff057c19 */ /* 0x000fe20008011604 */
[----:B------:R-:W-:Y:S01]  /*8c50*/  ULDC UR7, c[0x0][0x658] ;  /* 0x0001960000077ab9 */ /* 0x000fe20000000800 */
[----:B--2---:R-:W-:-:S02]  /*8c60*/  @P2 IMAD R15, R25, R6, R20 ;  /* 0x00000006190f2224 */ /* 0x004fc400078e0214 */
[--C-:B------:R-:W-:Y:S02]  /*8c70*/  SHF.R.U64 R20, R22, UR7, R5.reuse ;  /* 0x0000000716147c19 */ /* 0x100fe40008001205 */
[----:B------:R-:W-:-:S03]  /*8c80*/  SHF.R.U32.HI R23, RZ, UR7, R5 ;  /* 0x00000007ff177c19 */ /* 0x000fc60008011605 */
[----:B------:R-:W-:Y:S02]  /*8c90*/  IMAD.MOV.U32 R6, RZ, RZ, R20 ;  /* 0x000000ffff067224 */ /* 0x000fe400078e0014 */
[----:B------:R-:W-:Y:S01]  /*8ca0*/  IMAD.MOV.U32 R5, RZ, RZ, R23 ;  /* 0x000000ffff057224 */ /* 0x000fe200078e0017 */
[----:B------:R-:W-:Y:S06]  /*8cb0*/  @!P0 BRA `(.L_x_174) ;  /* 0x00000000002c8947 */ /* 0x000fec0003800000 */
        /* <DEDUP_REMOVED lines=9> */
[----:B------:R-:W-:-:S04]  /*8d50*/  IMAD.WIDE.U32.X R4, R23, UR9, R4, P1 ;  /* 0x0000000917047c25 */ /* 0x000fc800088e0404 */
[----:B------:R-:W-:-:S07]  /*8d60*/  IMAD.MOV.U32 R6, RZ, RZ, R4 ;  /* 0x000000ffff067224 */ /* 0x000fce00078e0004 */
.L_x_174:
[----:B------:R-:W-:Y:S01]  /*8d70*/  ULDC UR7, c[0x0][0x648] ;  /* 0x0001920000077ab9 */ /* 0x000fe20000000800 */
[----:B------:R-:W-:Y:S01]  /*8d80*/  LOP3.LUT R4, R22, UR6, RZ, 0xc0, !PT ;  /* 0x0000000616047c12 */ /* 0x000fe2000f8ec0ff */
[----:B------:R-:W-:Y:S01]  /*8d90*/  ULDC UR8, c[0x0][0x610] ;  /* 0x0001840000087ab9 */ /* 0x000fe20000000800 */
[----:B------:R-:W-:Y:S01]  /*8da0*/  SHF.R.U64 R5, R6, UR7, R5 ;  /* 0x0000000706057c19 */ /* 0x000fe20008001205 */
[----:B------:R-:W-:Y:S01]  /*8db0*/  ULDC UR7, c[0x0][0x638] ;  /* 0x00018e0000077ab9 */ /* 0x000fe20000000800 */
[----:B------:R-:W-:-:S03]  /*8dc0*/  LOP3.LUT R21, R21, UR4, RZ, 0xc0, !PT ;  /* 0x0000000415157c12 */ /* 0x000fc6000f8ec0ff */
[----:B------:R-:W-:Y:S02]  /*8dd0*/  IMAD.MOV R7, RZ, RZ, -R5 ;  /* 0x000000ffff077224 */ /* 0x000fe400078e0a05 */
[----:B------:R-:W-:Y:S02]  /*8de0*/  IMAD R4, R5, UR5, R4 ;  /* 0x0000000505047c24 */ /* 0x000fe4000f8e0204 */
[----:B------:R-:W-:Y:S01]  /*8df0*/  IMAD R20, R7, UR7, R20 ;  /* 0x0000000707147c24 */ /* 0x000fe2000f8e0214 */
[----:B------:R-:W-:Y:S01]  /*8e00*/  ULDC UR7, c[0x0][0x600] ;  /* 0x0001800000077ab9 */ /* 0x000fe20000000800 */
[----:B------:R-:W-:Y:S02]  /*8e10*/  IMAD R15, R4, UR8, R15 ;  /* 0x00000008040f7c24 */ /* 0x000fe4000f8e020f */
[----:B------:R-:W-:Y:S02]  /*8e20*/  IMAD R6, R20, UR7, R21 ;  /* 0x0000000714067c24 */ /* 0x000fe4000f8e0215 */
[----:B------:R-:W-:-:S03]  /*8e30*/  IMAD.MOV.U32 R4, RZ, RZ, 0x1 ;  /* 0x00000001ff047424 */ /* 0x000fc600078e00ff */
[----:B------:R-:W-:Y:S02]  /*8e40*/  SEL R20, R6, R15, !P2 ;  /* 0x0000000f06147207 */ /* 0x000fe40005000000 */
[----:B------:R-:W-:Y:S01]  /*8e50*/  SEL R21, R15, R6, !P2 ;  /* 0x000000060f157207 */ /* 0x000fe20005000000 */
[----:B------:R-:W-:-:S07]  /*8e60*/  IMAD.MOV.U32 R6, RZ, RZ, R14 ;  /* 0x000000ffff067224 */ /* 0x000fce00078e000e */
.L_x_172:
[----:B------:R-:W-:Y:S05]  /*8e70*/  BSYNC B1 ;  /* 0x0000000000017941 */ /* 0x000fea0003800000 */
.L_x_171:
[----:B------:R-:W-:-:S13]  /*8e80*/  LOP3.LUT P0, RZ, R4, 0xff, RZ, 0xc0, !PT ;  /* 0x000000ff04ff7812 */ /* 0x000fda000780c0ff */
[----:B------:R-:W-:Y:S05]  /*8e90*/  @P0 BRA `(.L_x_175) ;  /* 0xfffffff4000c0947 */ /* 0x000fea000383ffff */
[----:B------:R-:W-:Y:S05]  /*8ea0*/  BSYNC B0 ;  /* 0x0000000000007941 */ /* 0x000fea0003800000 */
.L_x_164:
[----:B------:R-:W-:-:S03]  /*8eb0*/  UMOV UR7, 0xffffffff ;  /* 0xffffffff00077882 */ /* 0x000fc60000000000 */
[----:B------:R-:W-:Y:S05]  /*8ec0*/  BRA.DIV UR7, `(.L_x_176) ;  /* 0x0000000207cc7947 */ /* 0x000fea000b800000 */
[----:B------:R-:W-:-:S13]  /*8ed0*/  ELECT P6, URZ, PT ;  /* 0x00000000003f782f */ /* 0x000fda00038c0000 */
.L_x_188:
[----:B------:R-:W-:Y:S04]  /*8ee0*/  BSSY B0, `(.L_x_177) ;  /* 0x0000019000007945 */ /* 0x000fe80003800000 */
[----:B------:R-:W-:Y:S05]  /*8ef0*/  @!P6 BRA `(.L_x_178) ;  /* 0x00000000005ce947 */ /* 0x000fea0003800000 */
[----:B------:R-:W-:-:S04]  /*8f00*/  LOP3.LUT R18, R18, 0x2, RZ, 0xfc, !PT ;  /* 0x0000000212127812 */ /* 0x000fc800078efcff */
[----:B------:R-:W-:-:S13]  /*8f10*/  ISETP.NE.AND P0, PT, R18, 0x3, PT ;  /* 0x000000031200780c */ /* 0x000fda0003f05270 */
[----:B------:R-:W-:Y:S05]  /*8f20*/  @!P0 BRA `(.L_x_179) ;  /* 0x0000000000048947 */ /* 0x000fea0003800000 */
[----:B------:R-:W-:Y:S01]  /*8f30*/  BPT.TRAP 0x1 ;  /* 0x000000040000795c */ /* 0x000fe20000300000 */
.L_x_179:
[----:B------:R-:W0:Y:S01]  /*8f40*/  S2R R5, SR_CgaCtaId ;  /* 0x0000000000057919 */ /* 0x000e220000008800 */
[----:B------:R-:W-:Y:S02]  /*8f50*/  MOV R0, 0x400 ;  /* 0x0000040000007802 */ /* 0x000fe40000000f00 */
[----:B------:R-:W-:Y:S02]  /*8f60*/  SHF.L.U32 R2, R3, 0x1f, RZ ;  /* 0x0000001f03027819 */ /* 0x000fe400000006ff */
[----:B0-----:R-:W-:-:S05]  /*8f70*/  LEA R5, R5, R0, 0x18 ;  /* 0x0000000005057211 */ /* 0x001fca00078ec0ff */
[----:B------:R-:W-:-:S04]  /*8f80*/  VIADD R5, R5, 0x10 ;  /* 0x0000001005057836 */ /* 0x000fc80000000000 */
[C---:B------:R-:W-:Y:S02]  /*8f90*/  IMAD R7, R8.reuse, 0x8, R5 ;  /* 0x0000000808077824 */ /* 0x040fe400078e0205 */
[----:B------:R-:W-:Y:S02]  /*8fa0*/  VIADD R8, R8, 0x1 ;  /* 0x0000000108087836 */ /* 0x000fe40000000000 */
[----:B------:R-:W0:Y:S03]  /*8fb0*/  SYNCS.PHASECHK.TRANS64.TRYWAIT P0, [R7+URZ], R2 ;  /* 0x00000002070075a7 */ /* 0x000e26000800017f */
[----:B------:R-:W-:-:S04]  /*8fc0*/  ISETP.NE.AND P1, PT, R8, 0x2, PT ;  /* 0x000000020800780c */ /* 0x000fc80003f25270 */
[----:B------:R-:W-:Y:S02]  /*8fd0*/  SEL R0, RZ, 0x1, P1 ;  /* 0x00000001ff007807 */ /* 0x000fe40000800000 */
[----:B------:R-:W-:Y:S02]  /*8fe0*/  SEL R8, R8, RZ, P1 ;  /* 0x000000ff08087207 */ /* 0x000fe40000800000 */
[----:B------:R-:W-:Y:S01]  /*8ff0*/  LOP3.LUT R0, R3, R0, RZ, 0x3c, !PT ;  /* 0x0000000003007212 */ /* 0x000fe200078e3cff */
[----:B0-----:R-:W-:Y:S06]  /*9000*/  @!P0 BRA `(.L_x_180) ;  /* 0x00000000009c8947 */ /* 0x001fec0003800000 */
.L_x_189:
[----:B------:R-:W-:Y:S01]  /*9010*/  IMAD R5, R8, 0x8, R5 ;  /* 0x0000000808057824 */ /* 0x000fe200078e0205 */
[----:B------:R-:W-:-:S07]  /*9020*/  SHF.L.U32 R0, R0, 0x1f, RZ ;  /* 0x0000001f00007819 */ /* 0x000fce00000006ff */
.L_x_181:
[----:B-1----:R1:W2:Y:S02]  /*9030*/  SYNCS.PHASECHK.TRANS64.TRYWAIT P0, [R5+URZ], R0 ;  /* 0x00000000050075a7 */ /* 0x0022a4000800017f */
[----:B--2---:R-:W-:Y:S05]  /*9040*/  @!P0 NANOSLEEP.SYNCS 0x989680 ;  /* 0x009896800000895d */ /* 0x004fea0003900000 */
[----:B------:R-:W2:Y:S02]  /*9050*/  @!P0 SYNCS.PHASECHK.TRANS64 P0, [R5+URZ], R0 ;  /* 0x00000000050085a7 */ /* 0x000ea4000800007f */
[----:B--2---:R-:W-:Y:S05]  /*9060*/  @!P0 BRA `(.L_x_181) ;  /* 0xfffffffc00f08947 */ /* 0x004fea000383ffff */
.L_x_178:
[----:B------:R-:W-:Y:S05]  /*9070*/  BSYNC B0 ;  /* 0x0000000000007941 */ /* 0x000fea0003800000 */
.L_x_177:
[----:B------:R-:W-:Y:S05]  /*9080*/  EXIT ;  /* 0x000000000000794d */ /* 0x000fea0003800000 */
.L_x_21:
[----:B-1----:R1:W2:Y:S02]  /*9090*/  SYNCS.PHASECHK.TRANS64.TRYWAIT P1, [R3+URZ], R0 ;  /* 0x00000000030075a7 */ /* 0x0022a4000802017f */
[----:B--2---:R-:W-:Y:S05]  /*90a0*/  @!P1 NANOSLEEP.SYNCS 0x989680 ;  /* 0x009896800000995d */ /* 0x004fea0003900000 */
[----:B------:R-:W2:Y:S02]  /*90b0*/  @!P1 SYNCS.PHASECHK.TRANS64 P1, [R3+URZ], R0 ;  /* 0x00000000030095a7 */ /* 0x000ea4000802007f */
[----:B--2---:R-:W-:Y:S05]  /*90c0*/  @!P1 BRA `(.L_x_21) ;  /* 0xfffffffc00f09947 */ /* 0x004fea000383ffff */
[----:B------:R-:W-:Y:S05]  /*90d0*/  BRA `(.L_x_20) ;  /* 0xffffff8400b47947 */ /* 0x000fea000383ffff */
.L_x_26:
[----:B-1----:R1:W2:Y:S02]  /*90e0*/  SYNCS.PHASECHK.TRANS64.TRYWAIT P1, [R5+URZ], R4 ;  /* 0x00000004050075a7 */ /* 0x0022a4000802017f */
[----:B--2---:R-:W-:Y:S05]  /*90f0*/  @!P1 NANOSLEEP.SYNCS 0x989680 ;  /* 0x009896800000995d */ /* 0x004fea0003900000 */
[----:B------:R-:W2:Y:S02]  /*9100*/  @!P1 SYNCS.PHASECHK.TRANS64 P1, [R5+URZ], R4 ;  /* 0x00000004050095a7 */ /* 0x000ea4000802007f */
[----:B--2---:R-:W-:Y:S05]  /*9110*/  @!P1 BRA `(.L_x_26) ;  /* 0xfffffffc00f09947 */ /* 0x004fea000383ffff */
[----:B------:R-:W-:Y:S05]  /*9120*/  BRA `(.L_x_25) ;  /* 0xffffff8c00c47947 */ /* 0x000fea000383ffff */
.L_x_165:
[----:B------:R-:W-:Y:S01]  /*9130*/  BSSY B1, `(.L_x_182) ;  /* 0x0000006000017945 */ /* 0x000fe20003800000 */
[----:B------:R-:W-:-:S07]  /*9140*/  IMAD.MOV.U32 R15, RZ, RZ, -0x1 ;  /* 0xffffffffff0f7424 */ /* 0x000fce00078e00ff */
[----:B------:R-:W-:Y:S05]  /*9150*/  WARPSYNC.COLLECTIVE R15, `(.L_x_183) ;  /* 0x000000000f0c7348 */ /* 0x000fea0003c00000 */
[----:B------:R-:W-:Y:S02]  /*9160*/  ELECT P6, UR62, PT ;  /* 0x00000000003e782f */ /* 0x000fe400038c0000 */
[----:B------:R-:W-:Y:S01]  /*9170*/  MOV R14, UR62 ;  /* 0x0000003e000e7c02 */ /* 0x000fe20008000f00 */
[----:B------:R-:W-:Y:S10]  /*9180*/  ENDCOLLECTIVE ;  /* 0x000000000000791b */ /* 0x000ff40003800000 */
.L_x_183:
[----:B------:R-:W-:Y:S05]  /*9190*/  BSYNC B1 ;  /* 0x0000000000017941 */ /* 0x000fea0003800000 */
.L_x_182:
[----:B------:R-:W-:Y:S05]  /*91a0*/  BRA `(.L_x_184) ;  /* 0xfffffff000547947 */ /* 0x000fea000383ffff */
.L_x_168:
[----:B-1----:R1:W2:Y:S02]  /*91b0*/  SYNCS.PHASECHK.TRANS64.TRYWAIT P0, [R23+URZ+0x10], R14 ;  /* 0x0000100e170075a7 */ /* 0x0022a4000800017f */
[----:B--2---:R-:W-:Y:S05]  /*91c0*/  @!P0 NANOSLEEP.SYNCS 0x989680 ;  /* 0x009896800000895d */ /* 0x004fea0003900000 */
[----:B------:R-:W2:Y:S02]  /*91d0*/  @!P0 SYNCS.PHASECHK.TRANS64 P0, [R23+URZ+0x10], R14 ;  /* 0x0000100e170085a7 */ /* 0x000ea4000800007f */
[----:B--2---:R-:W-:Y:S05]  /*91e0*/  @!P0 BRA `(.L_x_168) ;  /* 0xfffffffc00f08947 */ /* 0x004fea000383ffff */
[----:B------:R-:W-:Y:S05]  /*91f0*/  BRA `(.L_x_185) ;  /* 0xfffffff0008c7947 */ /* 0x000fea000383ffff */
.L_x_176:
[----:B------:R-:W-:Y:S01]  /*9200*/  BSSY B0, `(.L_x_186) ;  /* 0x0000006000007945 */ /* 0x000fe20003800000 */
[----:B------:R-:W-:-:S07]  /*9210*/  IMAD.MOV.U32 R15, RZ, RZ, -0x1 ;  /* 0xffffffffff0f7424 */ /* 0x000fce00078e00ff */
[----:B------:R-:W-:Y:S05]  /*9220*/  WARPSYNC.COLLECTIVE R15, `(.L_x_187) ;  /* 0x000000000f0c7348 */ /* 0x000fea0003c00000 */
[----:B------:R-:W-:Y:S02]  /*9230*/  ELECT P6, UR62, PT ;  /* 0x00000000003e782f */ /* 0x000fe400038c0000 */
[----:B------:R-:W-:Y:S01]  /*9240*/  MOV R14, UR62 ;  /* 0x0000003e000e7c02 */ /* 0x000fe20008000f00 */
[----:B------:R-:W-:Y:S10]  /*9250*/  ENDCOLLECTIVE ;  /* 0x000000000000791b */ /* 0x000ff40003800000 */
.L_x_187:
[----:B------:R-:W-:Y:S05]  /*9260*/  BSYNC B0 ;  /* 0x0000000000007941 */ /* 0x000fea0003800000 */
.L_x_186:
[----:B------:R-:W-:Y:S05]  /*9270*/  BRA `(.L_x_188) ;  /* 0xfffffffc00187947 */ /* 0x000fea000383ffff */
.L_x_180:
[----:B0-----:R0:W1:Y:S02]  /*9280*/  SYNCS.PHASECHK.TRANS64.TRYWAIT P0, [R7+URZ], R2 ;  /* 0x00000002070075a7 */ /* 0x001064000800017f */
[----:B-1----:R-:W-:Y:S05]  /*9290*/  @!P0 NANOSLEEP.SYNCS 0x989680 ;  /* 0x009896800000895d */ /* 0x002fea0003900000 */
[----:B------:R-:W1:Y:S02]  /*92a0*/  @!P0 SYNCS.PHASECHK.TRANS64 P0, [R7+URZ], R2 ;  /* 0x00000002070085a7 */ /* 0x000e64000800007f */
[----:B-1----:R-:W-:Y:S05]  /*92b0*/  @!P0 BRA `(.L_x_180) ;  /* 0xfffffffc00f08947 */ /* 0x002fea000383ffff */
[----:B------:R-:W-:Y:S05]  /*92c0*/  BRA `(.L_x_189) ;  /* 0xfffffffc00507947 */ /* 0x000fea000383ffff */
.L_x_190:
[----:B------:R-:W-:-:S00]  /*92d0*/  BRA `(.L_x_190) ;  /* 0xfffffffc00fc7947 */ /* 0x000fc0000383ffff */
[----:B------:R-:W-:-:S00]  /*92e0*/  NOP ;  /* 0x0000000000007918 */ /* 0x000fc00000000000 */
        /* <DEDUP_REMOVED lines=9> */
.L_x_191:


//--------------------- .nv.global.init           --------------------------
	.section	.nv.global.init,"aw",@progbits
.nv.global.init:
	.type		$str$22,@object
	.size		$str$22,($str$23 - $str$22)
$str$22:
        /*0000*/ 	.byte	0x6b, 0x5f, 0x74, 0x69, 0x6c, 0x65, 0x5f, 0x63, 0x6f, 0x75, 0x6e, 0x74, 0x20, 0x3e, 0x3d, 0x20
        /*0010*/ 	.byte	0x31, 0x00
	.type		$str$23,@object
	.size		$str$23,(__unnamed_1 - $str$23)
$str$23:
        /*0012*/ 	.byte	0x2f, 0x74, 0x6d, 0x70, 0x2f, 0x63, 0x75, 0x74, 0x6c, 0x61, 0x73, 0x73, 0x5f, 0x73, 0x77, 0x65
        /*0022*/ 	.byte	0x65, 0x70, 0x5f, 0x73, 0x72, 0x63, 0x2f, 0x69, 0x6e, 0x63, 0x6c, 0x75, 0x64, 0x65, 0x2f, 0x63
        /*0032*/ 	.byte	0x75, 0x74, 0x6c, 0x61, 0x73, 0x73, 0x2f, 0x67, 0x65, 0x6d, 0x6d, 0x2f, 0x63, 0x6f, 0x6c, 0x6c
        /*0042*/ 	.byte	0x65, 0x63, 0x74, 0x69, 0x76, 0x65, 0x2f, 0x73, 0x6d, 0x39, 0x30, 0x5f, 0x6d, 0x6d, 0x61, 0x5f
        /*0052*/ 	.byte	0x74, 0x6d, 0x61, 0x5f, 0x67, 0x6d, 0x6d, 0x61, 0x5f, 0x73, 0x73, 0x5f, 0x77, 0x61, 0x72, 0x70
        /*0062*/ 	.byte	0x73, 0x70, 0x65, 0x63, 0x69, 0x61, 0x6c, 0x69, 0x7a, 0x65, 0x64, 0x2e, 0x68, 0x70, 0x70, 0x00
	.type		__unnamed_1,@object
	.size		__unnamed_1,(.L_0 - __unnamed_1)
__unnamed_1:
        /*0072*/ 	.byte	0x76, 0x6f, 0x69, 0x64, 0x20, 0x63, 0x75, 0x74, 0x6c, 0x61, 0x73, 0x73, 0x3a, 0x3a, 0x67, 0x65
        /* <DEDUP_REMOVED lines=180> */
        /*0bc2*/ 	.byte	0x74, 0x79, 0x5d, 0x00
.L_0:


//--------------------- .nv.shared._ZN7cutlass13device_kernelINS_4gemm6kernel13GemmUniversalIN4cute5tupleIJiiiiEEENS1_10collective13CollectiveMmaINS1_34MainloopSm90TmaGmmaWarpSpecializedILi2ENS5_IJNS4_1CILi2EEENSA_ILi1EEESC_EEENS1_35KernelTmaWarpSpecializedCooperativeEEENS5_IJNSA_ILi256EEENSA_ILi64EEENSA_ILi128EEEEEENS_6half_tENS5_IJlSC_lEEESK_SL_NS4_8TiledMMAINS4_8MMA_AtomIJNS4_4SM904GMMA25MMA_64x64x16_F32F16F16_SSILNSP_5MajorE0ELSR_0ELNSP_7ScaleInE1ELSS_1EEEEEENS4_6LayoutISD_NS5_IJSC_NSA_ILi0EEESW_EEEEENS5_IJNS4_10UnderscoreESZ_SZ_EEEEENS4_13SM90_TMA_LOADENS4_14ComposedLayoutINS4_7SwizzleILi3ELi4ELi3EEENS4_18smem_ptr_flag_bitsILi16EEENSV_INS5_IJNSA_ILi8EEESH_EEENS5_IJSH_SC_EEEEEEEvNS4_8identityENS4_23SM90_TMA_LOAD_MULTICASTES1C_vS1D_EENS_8epilogue10collective6detail29Sm90TmaWarpSpecializedAdapterINS1H_15DefaultEpilogueISK_SL_SL_NS1G_6thread17LinearCombinationISK_Li1EffLNS1L_9ScaleType4KindE0ELNS_15FloatRoundStyleE2ESK_EENS1_15EpilogueDefaultEEEEEvvEEEEvNT_6ParamsE --------------------------
	.section	.nv.shared._ZN7cutlass13device_kernelINS_4gemm6kernel13GemmUniversalIN4cute5tupleIJiiiiEEENS1_10collective13CollectiveMmaINS1_34MainloopSm90TmaGmmaWarpSpecializedILi2ENS5_IJNS4_1CILi2EEENSA_ILi1EEESC_EEENS1_35KernelTmaWarpSpecializedCooperativeEEENS5_IJNSA_ILi256EEENSA_ILi64EEENSA_ILi128EEEEEENS_6half_tENS5_IJlSC_lEEESK_SL_NS4_8TiledMMAINS4_8MMA_AtomIJNS4_4SM904GMMA25MMA_64x64x16_F32F16F16_SSILNSP_5MajorE0ELSR_0ELNSP_7ScaleInE1ELSS_1EEEEEENS4_6LayoutISD_NS5_IJSC_NSA_ILi0EEESW_EEEEENS5_IJNS4_10UnderscoreESZ_SZ_EEEEENS4_13SM90_TMA_LOADENS4_14ComposedLayoutINS4_7SwizzleILi3ELi4ELi3EEENS4_18smem_ptr_flag_bitsILi16EEENSV_INS5_IJNSA_ILi8EEESH_EEENS5_IJSH_SC_EEEEEEEvNS4_8identityENS4_23SM90_TMA_LOAD_MULTICASTES1C_vS1D_EENS_8epilogue10collective6detail29Sm90TmaWarpSpecializedAdapterINS1H_15DefaultEpilogueISK_SL_SL_NS1G_6thread17LinearCombinationISK_Li1EffLNS1L_9ScaleType4KindE0ELNS_15FloatRoundStyleE2ESK_EENS1_15EpilogueDefaultEEEEEvvEEEEvNT_6ParamsE,"aw",@nobits
	.sectionflags	@""
	.align	16
	.zero		1024


//--------------------- .nv.shared.reserved.0     --------------------------
	.section	.nv.shared.reserved.0,"aw",@nobits
	.weak		__nv_reservedSMEM_offset_0_alias
	.size		__nv_reservedSMEM_offset_0_alias, 0, 0
	.other		__nv_reservedSMEM_offset_0_alias,@"STO_CUDA_RESERVED_SHARED STV_DEFAULT"
__nv_reservedSMEM_offset_0_alias:
	.zero		0


//--------------------- .nv.global                --------------------------
	.section	.nv.global,"aw",@nobits
.nv.global:
	.type		_ZN39_INTERNAL_6a8d5b16_4_k_cu_a54dc40f_30554cute1_E,@object
	.size		_ZN39_INTERNAL_6a8d5b16_4_k_cu_a54dc40f_30554cute1_E,(_ZN39_INTERNAL_6a8d5b16_4_k_cu_a54dc40f_30554cuda3std3__45__cpo6cbeginE - _ZN39_INTERNAL_6a8d5b16_4_k_cu_a54dc40f_30554cute1_E)
_ZN39_INTERNAL_6a8d5b16_4_k_cu_a54dc40f_30554cute1_E:
	.zero		1
	.type		_ZN39_INTERNAL_6a8d5b16_4_k_cu_a54dc40f_30554cuda3std3__45__cpo6cbeginE,@object
	.size		_ZN39_INTERNAL_6a8d5b16_4_k_cu_a54dc40f_30554cuda3std3__45__cpo6cbeginE,(_ZN39_INTERNAL_6a8d5b16_4_k_cu_a54dc40f_30554cuda3std3__48in_placeE - _ZN39_INTERNAL_6a8d5b16_4_k_cu_a54dc40f_30554cuda3std3__45__cpo6cbeginE)
_ZN39_INTERNAL_6a8d5b16_4_k_cu_a54dc40f_30554cuda3std3__45__cpo6cbeginE:
	.zero		1
	.type		_ZN39_INTERNAL_6a8d5b16_4_k_cu_a54dc40f_30554cuda3std3__48in_placeE,@object
	.size		_ZN39_INTERNAL_6a8d5b16_4_k_cu_a54dc40f_30554cuda3std3__48in_placeE,(_ZN39_INTERNAL_6a8d5b16_4_k_cu_a54dc40f_30554cuda3std6ranges3__45__cpo9iter_moveE - _ZN39_INTERNAL_6a8d5b16_4_k_cu_a54dc40f_30554cuda3std3__48in_placeE)
_ZN39_INTERNAL_6a8d5b16_4_k_cu_a54dc40f_30554cuda3std3__48in_placeE:
	.zero		1
	.type		_ZN39_INTERNAL_6a8d5b16_4_k_cu_a54dc40f_30554cuda3std6ranges3__45__cpo9iter_moveE,@object
	.size		_ZN39_INTERNAL_6a8d5b16_4_k_cu_a54dc40f_30554cuda3std6ranges3__45__cpo9iter_moveE,(_ZN39_INTERNAL_6a8d5b16_4_k_cu_a54dc40f_30554cuda3std3__45__cpo5beginE - _ZN39_INTERNAL_6a8d5b16_4_k_cu_a54dc40f_30554cuda3std6ranges3__45__cpo9iter_moveE)
_ZN39_INTERNAL_6a8d5b16_4_k_cu_a54dc40f_30554cuda3std6ranges3__45__cpo9iter_moveE:
	.zero		1
	.type		_ZN39_INTERNAL_6a8d5b16_4_k_cu_a54dc40f_30554cuda3std3__45__cpo5beginE,@object
	.size		_ZN39_INTERNAL_6a8d5b16_4_k_cu_a54dc40f_30554cuda3std3__45__cpo5beginE,(_ZN39_INTERNAL_6a8d5b16_4_k_cu_a54dc40f_30554cuda3std3__441_GLOBAL__N__6a8d5b16_4_k_cu_a54dc40f_30556ignoreE - _ZN39_INTERNAL_6a8d5b16_4_k_cu_a54dc40f_30554cuda3std3__45__cpo5beginE)
_ZN39_INTERNAL_6a8d5b16_4_k_cu_a54dc40f_30554cuda3std3__45__cpo5beginE:
	.zero		1
	.type		_ZN39_INTERNAL_6a8d5b16_4_k_cu_a54dc40f_30554cuda3std3__441_GLOBAL__N__6a8d5b16_4_k_cu_a54dc40f_30556ignoreE,@object
	.size		_ZN39_INTERNAL_6a8d5b16_4_k_cu_a54dc40f_30554cuda3std3__441_GLOBAL__N__6a8d5b16_4_k_cu_a54dc40f_30556ignoreE,(_ZN39_INTERNAL_6a8d5b16_4_k_cu_a54dc40f_30554cute7productE - _ZN39_INTERNAL_6a8d5b16_4_k_cu_a54dc40f_30554cuda3std3__441_GLOBAL__N__6a8d5b16_4_k_cu_a54dc40f_30556ignoreE)
_ZN39_INTERNAL_6a8d5b16_4_k_cu_a54dc40f_30554cuda3std3__441_GLOBAL__N__6a8d5b16_4_k_cu_a54dc40f_30556ignoreE:
	.zero		1
	.type		_ZN39_INTERNAL_6a8d5b16_4_k_cu_a54dc40f_30554cute7productE,@object
	.size		_ZN39_INTERNAL_6a8d5b16_4_k_cu_a54dc40f_30554cute7productE,(_ZN39_INTERNAL_6a8d5b16_4_k_cu_a54dc40f_30554cuda3std3__45__cpo3endE - _ZN39_INTERNAL_6a8d5b16_4_k_cu_a54dc40f_30554cute7productE)
_ZN39_INTERNAL_6a8d5b16_4_k_cu_a54dc40f_30554cute7productE:
	.zero		1
	.type		_ZN39_INTERNAL_6a8d5b16_4_k_cu_a54dc40f_30554cuda3std3__45__cpo3endE,@object
	.size		_ZN39_INTERNAL_6a8d5b16_4_k_cu_a54dc40f_30554cuda3std3__45__cpo3endE,(_ZN39_INTERNAL_6a8d5b16_4_k_cu_a54dc40f_30554cuda3std3__419piecewise_constructE - _ZN39_INTERNAL_6a8d5b16_4_k_cu_a54dc40f_30554cuda3std3__45__cpo3endE)
_ZN39_INTERNAL_6a8d5b16_4_k_cu_a54dc40f_30554cuda3std3__45__cpo3endE:
	.zero		1
	.type		_ZN39_INTERNAL_6a8d5b16_4_k_cu_a54dc40f_30554cuda3std3__419piecewise_constructE,@object
	.size		_ZN39_INTERNAL_6a8d5b16_4_k_cu_a54dc40f_30554cuda3std3__419piecewise_constructE,(_ZN39_INTERNAL_6a8d5b16_4_k_cu_a54dc40f_30554cuda3std3__45__cpo4cendE - _ZN39_INTERNAL_6a8d5b16_4_k_cu_a54dc40f_30554cuda3std3__419piecewise_constructE)
_ZN39_INTERNAL_6a8d5b16_4_k_cu_a54dc40f_30554cuda3std3__419piecewise_constructE:
	.zero		1
	.type		_ZN39_INTERNAL_6a8d5b16_4_k_cu_a54dc40f_30554cuda3std3__45__cpo4cendE,@object
	.size		_ZN39_INTERNAL_6a8d5b16_4_k_cu_a54dc40f_30554cuda3std3__45__cpo4cendE,(_ZN39_INTERNAL_6a8d5b16_4_k_cu_a54dc40f_30554cuda3std6ranges3__45__cpo4swapE - _ZN39_INTERNAL_6a8d5b16_4_k_cu_a54dc40f_30554cuda3std3__45__cpo4cendE)
_ZN39_INTERNAL_6a8d5b16_4_k_cu_a54dc40f_30554cuda3std3__45__cpo4cendE:
	.zero		1
	.type		_ZN39_INTERNAL_6a8d5b16_4_k_cu_a54dc40f_30554cuda3std6ranges3__45__cpo4swapE,@object
	.size		_ZN39_INTERNAL_6a8d5b16_4_k_cu_a54dc40f_30554cuda3std6ranges3__45__cpo4swapE,(.L_8 - _ZN39_INTERNAL_6a8d5b16_4_k_cu_a54dc40f_30554cuda3std6ranges3__45__cpo4swapE)
_ZN39_INTERNAL_6a8d5b16_4_k_cu_a54dc40f_30554cuda3std6ranges3__45__cpo4swapE:
	.zero		1
.L_8:


//--------------------- .nv.constant0._ZN7cutlass13device_kernelINS_4gemm6kernel13GemmUniversalIN4cute5tupleIJiiiiEEENS1_10collective13CollectiveMmaINS1_34MainloopSm90TmaGmmaWarpSpecializedILi2ENS5_IJNS4_1CILi2EEENSA_ILi1EEESC_EEENS1_35KernelTmaWarpSpecializedCooperativeEEENS5_IJNSA_ILi256EEENSA_ILi64EEENSA_ILi128EEEEEENS_6half_tENS5_IJlSC_lEEESK_SL_NS4_8TiledMMAINS4_8MMA_AtomIJNS4_4SM904GMMA25MMA_64x64x16_F32F16F16_SSILNSP_5MajorE0ELSR_0ELNSP_7ScaleInE1ELSS_1EEEEEENS4_6LayoutISD_NS5_IJSC_NSA_ILi0EEESW_EEEEENS5_IJNS4_10UnderscoreESZ_SZ_EEEEENS4_13SM90_TMA_LOADENS4_14ComposedLayoutINS4_7SwizzleILi3ELi4ELi3EEENS4_18smem_ptr_flag_bitsILi16EEENSV_INS5_IJNSA_ILi8EEESH_EEENS5_IJSH_SC_EEEEEEEvNS4_8identityENS4_23SM90_TMA_LOAD_MULTICASTES1C_vS1D_EENS_8epilogue10collective6detail29Sm90TmaWarpSpecializedAdapterINS1H_15DefaultEpilogueISK_SL_SL_NS1G_6thread17LinearCombinationISK_Li1EffLNS1L_9ScaleType4KindE0ELNS_15FloatRoundStyleE2ESK_EENS1_15EpilogueDefaultEEEEEvvEEEEvNT_6ParamsE --------------------------
	.section	.nv.constant0._ZN7cutlass13device_kernelINS_4gemm6kernel13GemmUniversalIN4cute5tupleIJiiiiEEENS1_10collective13CollectiveMmaINS1_34MainloopSm90TmaGmmaWarpSpecializedILi2ENS5_IJNS4_1CILi2EEENSA_ILi1EEESC_EEENS1_35KernelTmaWarpSpecializedCooperativeEEENS5_IJNSA_ILi256EEENSA_ILi64EEENSA_ILi128EEEEEENS_6half_tENS5_IJlSC_lEEESK_SL_NS4_8TiledMMAINS4_8MMA_AtomIJNS4_4SM904GMMA25MMA_64x64x16_F32F16F16_SSILNSP_5MajorE0ELSR_0ELNSP_7ScaleInE1ELSS_1EEEEEENS4_6LayoutISD_NS5_IJSC_NSA_ILi0EEESW_EEEEENS5_IJNS4_10UnderscoreESZ_SZ_EEEEENS4_13SM90_TMA_LOADENS4_14ComposedLayoutINS4_7SwizzleILi3ELi4ELi3EEENS4_18smem_ptr_flag_bitsILi16EEENSV_INS5_IJNSA_ILi8EEESH_EEENS5_IJSH_SC_EEEEEEEvNS4_8identityENS4_23SM90_TMA_LOAD_MULTICASTES1C_vS1D_EENS_8epilogue10collective6detail29Sm90TmaWarpSpecializedAdapterINS1H_15DefaultEpilogueISK_SL_SL_NS1G_6thread17LinearCombinationISK_Li1EffLNS1L_9ScaleType4KindE0ELNS_15FloatRoundStyleE2ESK_EENS1_15EpilogueDefaultEEEEEvvEEEEvNT_6ParamsE,"a",@progbits
	.sectionflags	@""
	.align	4
.nv.constant0._ZN7cutlass13device_kernelINS_4gemm6kernel13GemmUniversalIN4cute5tupleIJiiiiEEENS1_10collective13CollectiveMmaINS1_34MainloopSm90TmaGmmaWarpSpecializedILi2ENS5_IJNS4_1CILi2EEENSA_ILi1EEESC_EEENS1_35KernelTmaWarpSpecializedCooperativeEEENS5_IJNSA_ILi256EEENSA_ILi64EEENSA_ILi128EEEEEENS_6half_tENS5_IJlSC_lEEESK_SL_NS4_8TiledMMAINS4_8MMA_AtomIJNS4_4SM904GMMA25MMA_64x64x16_F32F16F16_SSILNSP_5MajorE0ELSR_0ELNSP_7ScaleInE1ELSS_1EEEEEENS4_6LayoutISD_NS5_IJSC_NSA_ILi0EEESW_EEEEENS5_IJNS4_10UnderscoreESZ_SZ_EEEEENS4_13SM90_TMA_LOADENS4_14ComposedLayoutINS4_7SwizzleILi3ELi4ELi3EEENS4_18smem_ptr_flag_bitsILi16EEENSV_INS5_IJNSA_ILi8EEESH_EEENS5_IJSH_SC_EEEEEEEvNS4_8identityENS4_23SM90_TMA_LOAD_MULTICASTES1C_vS1D_EENS_8epilogue10collective6detail29Sm90TmaWarpSpecializedAdapterINS1H_15DefaultEpilogueISK_SL_SL_NS1G_6thread17LinearCombinationISK_Li1EffLNS1L_9ScaleType4KindE0ELNS_15FloatRoundStyleE2ESK_EENS1_15EpilogueDefaultEEEEEvvEEEEvNT_6ParamsE:
	.zero		1664


//--------------------- SYMBOLS --------------------------

	.type		.nv.reservedSmem.offset0,@object
	.size		.nv.reservedSmem.offset0,0x4
	.type		__assertfail,@function
